// auto-generated by cutlass_sweep.gemm — config: {"arch": "sm_100", "cluster_m": 4, "cluster_n": 4, "dtype": "int8", "dtype_b": "int8", "layout": "nt", "stages": 0, "tile_k": 64, "tile_m": 64, "tile_n": 64}
#include "cutlass/cutlass.h"
#include "cutlass/gemm/collective/collective_builder.hpp"
#include "cutlass/gemm/device/gemm_universal_adapter.h"
#include "cutlass/gemm/kernel/gemm_universal.hpp"
#include "cutlass/epilogue/collective/collective_builder.hpp"

using ElemA = int8_t;
using ElemB = int8_t;
using ElemCD = int8_t;
using Acc  = int32_t;
using TileShape    = cute::Shape<cute::_64, cute::_64, cute::_64>;
using ClusterShape = cute::Shape<cute::_4, cute::_4, cute::_1>;

using CollectiveEpilogue = typename cutlass::epilogue::collective::CollectiveBuilder<
    cutlass::arch::Sm100, cutlass::arch::OpClassTensorOp,
    TileShape, ClusterShape,
    cutlass::epilogue::collective::EpilogueTileAuto,
    Acc, Acc,
    ElemCD, cutlass::layout::RowMajor, 128 / cutlass::sizeof_bits<ElemCD>::value,
    ElemCD, cutlass::layout::RowMajor, 128 / cutlass::sizeof_bits<ElemCD>::value,
    cutlass::epilogue::collective::EpilogueScheduleAuto
  >::CollectiveOp;

using CollectiveMainloop = typename cutlass::gemm::collective::CollectiveBuilder<
    cutlass::arch::Sm100, cutlass::arch::OpClassTensorOp,
    ElemA, cutlass::layout::RowMajor, 128 / cutlass::sizeof_bits<ElemA>::value,
    ElemB, cutlass::layout::ColumnMajor, 128 / cutlass::sizeof_bits<ElemB>::value,
    Acc,
    TileShape, ClusterShape,
    cutlass::gemm::collective::StageCountAutoCarveout<static_cast<int>(sizeof(typename CollectiveEpilogue::SharedStorage))>,
    cutlass::gemm::collective::KernelScheduleAuto
  >::CollectiveOp;

using GemmKernel = cutlass::gemm::kernel::GemmUniversal<
    cute::Shape<int,int,int,int>,
    CollectiveMainloop,
    CollectiveEpilogue
>;
using Gemm = cutlass::gemm::device::GemmUniversalAdapter<GemmKernel>;

// Force the device kernel symbol into the cubin without needing a host main.
auto* _anchor = &cutlass::device_kernel<GemmKernel>;


// ===== COMPILED SASS (sm_100a) =====

	.target	sm_100a

	.elftype	@"ET_EXEC"


//--------------------- .note.nv.tkinfo           --------------------------
	.section	.note.nv.tkinfo,"",@"SHT_NOTE"
	.sectionflags	@"SHF_NOTE_NV_TKINFO"
	.tkinfo
        /*0018*/ 	.word	0x00000002
        /*0030*/ 	.string	""
        /*0030*/ 	.string	"ptxas"
        /*0030*/ 	.string	"Cuda compilation tools, release 13.0, V13.0.88"
        /*0030*/ 	.string	"Build cuda_13.0.r13.0/compiler.36424714_0"
        /*0030*/ 	.string	"-arch sm_100a -m 64 "



//--------------------- .note.nv.cuinfo           --------------------------
	.section	.note.nv.cuinfo,"",@"SHT_NOTE"
	.sectionflags	@"SHF_NOTE_NV_CUINFO"
        /*0018*/ 	.short	0x0002
        /*001a*/ 	.short	0x0064
        /*001c*/ 	.short	0x0082
	.zero		2


//--------------------- .nv.info                  --------------------------
	.section	.nv.info,"",@"SHT_CUDA_INFO"
	.align	4


	//----- nvinfo : EIATTR_REGCOUNT
	.align		4
        /*0000*/ 	.byte	0x04, 0x2f
        /*0002*/ 	.short	(.L_19 - .L_18)
	.align		4
.L_18:
        /*0004*/ 	.word	index@(_ZN7cutlass13device_kernelINS_4gemm6kernel13GemmUniversalIN4cute5tupleIJiiiiEEENS1_10collective13CollectiveMmaINS1_35MainloopSm100TmaUmmaWarpSpecializedILi27ELi2ELi4ENS5_IJNS4_1CILi4EEESB_NSA_ILi1EEEEEEEENS5_IJNSA_ILi64EEESF_SF_EEEaNS5_IJlSC_lEEEaSH_NS4_8TiledMMAINS4_8MMA_AtomIJNS4_15SM100_MMA_S8_SSIaaiLi64ELi64ELNS4_4UMMA5MajorE0ELSM_0ELNSL_8SaturateE0EEEEEENS4_6LayoutINS5_IJSC_SC_SC_EEENS5_IJNSA_ILi0EEESS_SS_EEEEENS5_IJNS4_10UnderscoreESV_SV_EEEEENS4_23SM90_TMA_LOAD_MULTICASTENS4_14ComposedLayoutINS4_7SwizzleILi2ELi4ELi3EEENS4_18smem_ptr_flag_bitsILi8EEENSQ_INS5_IJNSA_ILi8EEESF_EEENS5_IJSF_SC_EEEEEEEvNS4_8identityESY_S18_vS19_EENS_8epilogue10collective18CollectiveEpilogueINS1B_23Sm100TmaWarpSpecializedILi1ELi1ELi32ELb0ELb0EEEJSG_NS5_IJNSQ_ISF_SC_EES1G_EEEaSH_aSH_NS1B_6fusion15FusionCallbacksIS1F_NS1I_17LinearCombinationIaiaiLNS_15FloatRoundStyleE2EEESG_S1H_JEEENS4_5SM1004TMEM4LOAD26SM100_TMEM_LOAD_16dp32b32xENS4_13SM90_TMA_LOADES18_NS4_39AutoVectorizingCopyWithAssumedAlignmentILi128EEENS4_14SM90_TMA_STOREES18_S1U_S1U_EEEvvEEEEvNT_6ParamsE)
        /*0008*/ 	.word	0x00000059


	//----- nvinfo : EIATTR_FRAME_SIZE
	.align		4
.L_19:
        /*000c*/ 	.byte	0x04, 0x11
        /*000e*/ 	.short	(.L_21 - .L_20)
	.align		4
.L_20:
        /*0010*/ 	.word	index@($__internal_2_$__cuda_sm10x_tcgen05_guardrail_trap_unallocated_columns_being_dealloced)
        /*0014*/ 	.word	0x00000000


	//----- nvinfo : EIATTR_FRAME_SIZE
	.align		4
.L_21:
        /*0018*/ 	.byte	0x04, 0x11
        /*001a*/ 	.short	(.L_23 - .L_22)
	.align		4
.L_22:
        /*001c*/ 	.word	index@($__internal_1_$__cuda_sm10x_tcgen05_guardrail_trap_phase_invalid_during_alloc)
        /*0020*/ 	.word	0x00000000


	//----- nvinfo : EIATTR_FRAME_SIZE
	.align		4
.L_23:
        /*0024*/ 	.byte	0x04, 0x11
        /*0026*/ 	.short	(.L_25 - .L_24)
	.align		4
.L_24:
        /*0028*/ 	.word	index@($__internal_0_$__cuda_sm10x_tcgen05_guardrail_trap_col_being_dealloced_not_returned_by_alloc)
        /*002c*/ 	.word	0x00000000


	//----- nvinfo : EIATTR_FRAME_SIZE
	.align		4
.L_25:
        /*0030*/ 	.byte	0x04, 0x11
        /*0032*/ 	.short	(.L_27 - .L_26)
	.align		4
.L_26:
        /*0034*/ 	.word	index@(_ZN7cutlass13device_kernelINS_4gemm6kernel13GemmUniversalIN4cute5tupleIJiiiiEEENS1_10collective13CollectiveMmaINS1_35MainloopSm100TmaUmmaWarpSpecializedILi27ELi2ELi4ENS5_IJNS4_1CILi4EEESB_NSA_ILi1EEEEEEEENS5_IJNSA_ILi64EEESF_SF_EEEaNS5_IJlSC_lEEEaSH_NS4_8TiledMMAINS4_8MMA_AtomIJNS4_15SM100_MMA_S8_SSIaaiLi64ELi64ELNS4_4UMMA5MajorE0ELSM_0ELNSL_8SaturateE0EEEEEENS4_6LayoutINS5_IJSC_SC_SC_EEENS5_IJNSA_ILi0EEESS_SS_EEEEENS5_IJNS4_10UnderscoreESV_SV_EEEEENS4_23SM90_TMA_LOAD_MULTICASTENS4_14ComposedLayoutINS4_7SwizzleILi2ELi4ELi3EEENS4_18smem_ptr_flag_bitsILi8EEENSQ_INS5_IJNSA_ILi8EEESF_EEENS5_IJSF_SC_EEEEEEEvNS4_8identityESY_S18_vS19_EENS_8epilogue10collective18CollectiveEpilogueINS1B_23Sm100TmaWarpSpecializedILi1ELi1ELi32ELb0ELb0EEEJSG_NS5_IJNSQ_ISF_SC_EES1G_EEEaSH_aSH_NS1B_6fusion15FusionCallbacksIS1F_NS1I_17LinearCombinationIaiaiLNS_15FloatRoundStyleE2EEESG_S1H_JEEENS4_5SM1004TMEM4LOAD26SM100_TMEM_LOAD_16dp32b32xENS4_13SM90_TMA_LOADES18_NS4_39AutoVectorizingCopyWithAssumedAlignmentILi128EEENS4_14SM90_TMA_STOREES18_S1U_S1U_EEEvvEEEEvNT_6ParamsE)
        /*0038*/ 	.word	0x00000000


	//----- nvinfo : EIATTR_MIN_STACK_SIZE
	.align		4
.L_27:
        /*003c*/ 	.byte	0x04, 0x12
        /*003e*/ 	.short	(.L_29 - .L_28)
	.align		4
.L_28:
        /*0040*/ 	.word	index@(_ZN7cutlass13device_kernelINS_4gemm6kernel13GemmUniversalIN4cute5tupleIJiiiiEEENS1_10collective13CollectiveMmaINS1_35MainloopSm100TmaUmmaWarpSpecializedILi27ELi2ELi4ENS5_IJNS4_1CILi4EEESB_NSA_ILi1EEEEEEEENS5_IJNSA_ILi64EEESF_SF_EEEaNS5_IJlSC_lEEEaSH_NS4_8TiledMMAINS4_8MMA_AtomIJNS4_15SM100_MMA_S8_SSIaaiLi64ELi64ELNS4_4UMMA5MajorE0ELSM_0ELNSL_8SaturateE0EEEEEENS4_6LayoutINS5_IJSC_SC_SC_EEENS5_IJNSA_ILi0EEESS_SS_EEEEENS5_IJNS4_10UnderscoreESV_SV_EEEEENS4_23SM90_TMA_LOAD_MULTICASTENS4_14ComposedLayoutINS4_7SwizzleILi2ELi4ELi3EEENS4_18smem_ptr_flag_bitsILi8EEENSQ_INS5_IJNSA_ILi8EEESF_EEENS5_IJSF_SC_EEEEEEEvNS4_8identityESY_S18_vS19_EENS_8epilogue10collective18CollectiveEpilogueINS1B_23Sm100TmaWarpSpecializedILi1ELi1ELi32ELb0ELb0EEEJSG_NS5_IJNSQ_ISF_SC_EES1G_EEEaSH_aSH_NS1B_6fusion15FusionCallbacksIS1F_NS1I_17LinearCombinationIaiaiLNS_15FloatRoundStyleE2EEESG_S1H_JEEENS4_5SM1004TMEM4LOAD26SM100_TMEM_LOAD_16dp32b32xENS4_13SM90_TMA_LOADES18_NS4_39AutoVectorizingCopyWithAssumedAlignmentILi128EEENS4_14SM90_TMA_STOREES18_S1U_S1U_EEEvvEEEEvNT_6ParamsE)
        /*0044*/ 	.word	0x00000000
.L_29:


//--------------------- .nv.compat                --------------------------
	.section	.nv.compat,"",@"SHT_CUDA_COMPAT_INFO"
	.align	4
        /*0000*/ 	.byte	0x02, 0x09, 0x01, 0x00, 0x02, 0x02, 0x03, 0x00, 0x02, 0x05, 0x06, 0x00, 0x03, 0x07, 0x01, 0x01
        /*0010*/ 	.byte	0x02, 0x03, 0x01, 0x00, 0x02, 0x06, 0x01, 0x00, 0x04, 0x0b, 0x08, 0x00, 0x01, 0x00, 0x00, 0x00
        /*0020*/ 	.byte	0x00, 0x00, 0x00, 0x00


//--------------------- .nv.info._ZN7cutlass13device_kernelINS_4gemm6kernel13GemmUniversalIN4cute5tupleIJiiiiEEENS1_10collective13CollectiveMmaINS1_35MainloopSm100TmaUmmaWarpSpecializedILi27ELi2ELi4ENS5_IJNS4_1CILi4EEESB_NSA_ILi1EEEEEEEENS5_IJNSA_ILi64EEESF_SF_EEEaNS5_IJlSC_lEEEaSH_NS4_8TiledMMAINS4_8MMA_AtomIJNS4_15SM100_MMA_S8_SSIaaiLi64ELi64ELNS4_4UMMA5MajorE0ELSM_0ELNSL_8SaturateE0EEEEEENS4_6LayoutINS5_IJSC_SC_SC_EEENS5_IJNSA_ILi0EEESS_SS_EEEEENS5_IJNS4_10UnderscoreESV_SV_EEEEENS4_23SM90_TMA_LOAD_MULTICASTENS4_14ComposedLayoutINS4_7SwizzleILi2ELi4ELi3EEENS4_18smem_ptr_flag_bitsILi8EEENSQ_INS5_IJNSA_ILi8EEESF_EEENS5_IJSF_SC_EEEEEEEvNS4_8identityESY_S18_vS19_EENS_8epilogue10collective18CollectiveEpilogueINS1B_23Sm100TmaWarpSpecializedILi1ELi1ELi32ELb0ELb0EEEJSG_NS5_IJNSQ_ISF_SC_EES1G_EEEaSH_aSH_NS1B_6fusion15FusionCallbacksIS1F_NS1I_17LinearCombinationIaiaiLNS_15FloatRoundStyleE2EEESG_S1H_JEEENS4_5SM1004TMEM4LOAD26SM100_TMEM_LOAD_16dp32b32xENS4_13SM90_TMA_LOADES18_NS4_39AutoVectorizingCopyWithAssumedAlignmentILi128EEENS4_14SM90_TMA_STOREES18_S1U_S1U_EEEvvEEEEvNT_6ParamsE --------------------------
	.section	.nv.info._ZN7cutlass13device_kernelINS_4gemm6kernel13GemmUniversalIN4cute5tupleIJiiiiEEENS1_10collective13CollectiveMmaINS1_35MainloopSm100TmaUmmaWarpSpecializedILi27ELi2ELi4ENS5_IJNS4_1CILi4EEESB_NSA_ILi1EEEEEEEENS5_IJNSA_ILi64EEESF_SF_EEEaNS5_IJlSC_lEEEaSH_NS4_8TiledMMAINS4_8MMA_AtomIJNS4_15SM100_MMA_S8_SSIaaiLi64ELi64ELNS4_4UMMA5MajorE0ELSM_0ELNSL_8SaturateE0EEEEEENS4_6LayoutINS5_IJSC_SC_SC_EEENS5_IJNSA_ILi0EEESS_SS_EEEEENS5_IJNS4_10UnderscoreESV_SV_EEEEENS4_23SM90_TMA_LOAD_MULTICASTENS4_14ComposedLayoutINS4_7SwizzleILi2ELi4ELi3EEENS4_18smem_ptr_flag_bitsILi8EEENSQ_INS5_IJNSA_ILi8EEESF_EEENS5_IJSF_SC_EEEEEEEvNS4_8identityESY_S18_vS19_EENS_8epilogue10collective18CollectiveEpilogueINS1B_23Sm100TmaWarpSpecializedILi1ELi1ELi32ELb0ELb0EEEJSG_NS5_IJNSQ_ISF_SC_EES1G_EEEaSH_aSH_NS1B_6fusion15FusionCallbacksIS1F_NS1I_17LinearCombinationIaiaiLNS_15FloatRoundStyleE2EEESG_S1H_JEEENS4_5SM1004TMEM4LOAD26SM100_TMEM_LOAD_16dp32b32xENS4_13SM90_TMA_LOADES18_NS4_39AutoVectorizingCopyWithAssumedAlignmentILi128EEENS4_14SM90_TMA_STOREES18_S1U_S1U_EEEvvEEEEvNT_6ParamsE,"",@"SHT_CUDA_INFO"
	.sectionflags	@""
	.align	4


	//----- nvinfo : EIATTR_CUDA_API_VERSION
	.align		4
        /*0000*/ 	.byte	0x04, 0x37
        /*0002*/ 	.short	(.L_31 - .L_30)
.L_30:
        /*0004*/ 	.word	0x00000082


	//----- nvinfo : EIATTR_KPARAM_INFO
	.align		4
.L_31:
        /*0008*/ 	.byte	0x04, 0x17
        /*000a*/ 	.short	(.L_33 - .L_32)
.L_32:
        /*000c*/ 	.word	0x00000000
        /*0010*/ 	.short	0x0000
        /*0012*/ 	.short	0x0000
        /*0014*/ 	.byte	0x00, 0xf0, 0x01, 0x20


	//----- nvinfo : EIATTR_AT_ENTRY_FRAGMENTS
	.align		4
.L_33:
        /*0018*/ 	.byte	0x04, 0x4f
        /*001a*/ 	.short	(.L_35 - .L_34)


	//   ....[0]....
.L_34:
        /*001c*/ 	.word	0x00000006


	//----- nvinfo : EIATTR_RESERVED_SMEM_USED
	.align		4
.L_35:
        /*0020*/ 	.byte	0x01, 0x41
	.zero		2


	//----- nvinfo : EIATTR_SPARSE_MMA_MASK
	.align		4
        /*0024*/ 	.byte	0x03, 0x50
        /*0026*/ 	.short	0x0000


	//----- nvinfo : EIATTR_TCGEN05_1CTA_USED
	.align		4
        /*0028*/ 	.byte	0x01, 0x51
	.zero		2


	//----- nvinfo : EIATTR_MAXREG_COUNT
	.align		4
        /*002c*/ 	.byte	0x03, 0x1b
        /*002e*/ 	.short	0x00ff


	//----- nvinfo : EIATTR_NUM_BARRIERS
	.align		4
        /*0030*/ 	.byte	0x02, 0x4c
        /*0032*/ 	.byte	0x07
	.zero		1


	//----- nvinfo : EIATTR_EXTERNS
	.align		4
        /*0034*/ 	.byte	0x04, 0x0f
        /*0036*/ 	.short	(.L_37 - .L_36)


	//   ....[0]....
	.align		4
.L_36:
        /*0038*/ 	.word	index@(__assertfail)


	//----- nvinfo : EIATTR_MERCURY_ISA_VERSION
	.align		4
.L_37:
        /*003c*/ 	.byte	0x03, 0x5f
        /*003e*/ 	.short	0x0101


	//----- nvinfo : EIATTR_INT_WARP_WIDE_INSTR_OFFSETS
	.align		4
        /*0040*/ 	.byte	0x04, 0x31
        /*0042*/ 	.short	(.L_39 - .L_38)


	//   ....[0]....
.L_38:
        /*0044*/ 	.word	0x00004e00


	//   ....[1]....
        /*0048*/ 	.word	0x00004e30


	//   ....[2]....
        /*004c*/ 	.word	0x00004e80


	//   ....[3]....
        /*0050*/ 	.word	0x00005910


	//   ....[4]....
        /*0054*/ 	.word	0x000059c0


	//----- nvinfo : EIATTR_COOP_GROUP_MASK_REGIDS
	.align		4
.L_39:
        /*0058*/ 	.byte	0x04, 0x29
        /*005a*/ 	.short	(.L_41 - .L_40)


	//   ....[0]....
.L_40:
        /*005c*/ 	.word	0xffffffff


	//   ....[1]....
        /*0060*/ 	.word	0xffffffff


	//   ....[2]....
        /*0064*/ 	.word	0xffffffff


	//   ....[3]....
        /*0068*/ 	.word	0xffffffff


	//   ....[4]....
        /*006c*/ 	.word	0xffffffff


	//   ....[5]....
        /*0070*/ 	.word	0xffffffff


	//   ....[6]....
        /*0074*/ 	.word	0xffffffff


	//   ....[7]....
        /*0078*/ 	.word	0xffffffff


	//   ....[8]....
        /*007c*/ 	.word	0xffffffff


	//   ....[9]....
        /*0080*/ 	.word	0xffffffff


	//   ....[10]....
        /*0084*/ 	.word	0xffffffff


	//   ....[11]....
        /*0088*/ 	.word	0xffffffff


	//   ....[12]....
        /*008c*/ 	.word	0xffffffff


	//   ....[13]....
        /*0090*/ 	.word	0xffffffff


	//----- nvinfo : EIATTR_COOP_GROUP_INSTR_OFFSETS
	.align		4
.L_41:
        /*0094*/ 	.byte	0x04, 0x28
        /*0096*/ 	.short	(.L_43 - .L_42)


	//   ....[0]....
.L_42:
        /*0098*/ 	.word	0x00000090


	//   ....[1]....
        /*009c*/ 	.word	0x000004d0


	//   ....[2]....
        /*00a0*/ 	.word	0x00000990


	//   ....[3]....
        /*00a4*/ 	.word	0x00000ad0


	//   ....[4]....
        /*00a8*/ 	.word	0x00000bd0


	//   ....[5]....
        /*00ac*/ 	.word	0x00000d40


	//   ....[6]....
        /*00b0*/ 	.word	0x00000ee0


	//   ....[7]....
        /*00b4*/ 	.word	0x000010a0


	//   ....[8]....
        /*00b8*/ 	.word	0x000025d0


	//   ....[9]....
        /*00bc*/ 	.word	0x000040e0


	//   ....[10]....
        /*00c0*/ 	.word	0x000042f0


	//   ....[11]....
        /*00c4*/ 	.word	0x00004320


	//   ....[12]....
        /*00c8*/ 	.word	0x00004cf0


	//   ....[13]....
        /*00cc*/ 	.word	0x00004f20


	//----- nvinfo : EIATTR_VRC_CTA_INIT_COUNT
	.align		4
.L_43:
        /*00d0*/ 	.byte	0x02, 0x4a
        /*00d2*/ 	.byte	0x80
	.zero		1


	//----- nvinfo : EIATTR_SYSCALL_OFFSETS
	.align		4
        /*00d4*/ 	.byte	0x04, 0x46
        /*00d6*/ 	.short	(.L_45 - .L_44)


	//   ....[0]....
.L_44:
        /*00d8*/ 	.word	0x00006480


	//   ....[1]....
        /*00dc*/ 	.word	0x000065c0


	//   ....[2]....
        /*00e0*/ 	.word	0x00006d30


	//----- nvinfo : EIATTR_MBARRIER_INSTR_OFFSETS
	.align		4
.L_45:
        /*00e4*/ 	.byte	0x04, 0x39
        /*00e6*/ 	.short	(.L_47 - .L_46)


	//   ....[0]....
.L_46:
        /*00e8*/ 	.word	0x00000610
        /*00ec*/ 	.word	0x000000ff
        /*00f0*/ 	.word	0x00000000
        /*00f4*/ 	.short	0x0100
        /*00f6*/ 	.byte	0x06
	.zero		1


	//   ....[1]....
        /*00f8*/ 	.word	0x00000620
        /*00fc*/ 	.word	0x000000ff
        /*0100*/ 	.word	0x000000d8
        /*0104*/ 	.short	0x0100
        /*0106*/ 	.byte	0x06
	.zero		1


	//   ....[2]....
        /*0108*/ 	.word	0x00000630
        /*010c*/ 	.word	0x000000ff
        /*0110*/ 	.word	0x00000008
        /*0114*/ 	.short	0x0100
        /*0116*/ 	.byte	0x06
	.zero		1


	//   ....[3]....
        /*0118*/ 	.word	0x00000640
        /*011c*/ 	.word	0x000000ff
        /*0120*/ 	.word	0x000000e0
        /*0124*/ 	.short	0x0100
        /*0126*/ 	.byte	0x06
	.zero		1


	//   ....[4]....
        /*0128*/ 	.word	0x00000650
        /*012c*/ 	.word	0x000000ff
        /*0130*/ 	.word	0x00000010
        /*0134*/ 	.short	0x0100
        /*0136*/ 	.byte	0x06
	.zero		1


	//   ....[5]....
        /*0138*/ 	.word	0x00000660
        /*013c*/ 	.word	0x000000ff
        /*0140*/ 	.word	0x000000e8
        /*0144*/ 	.short	0x0100
        /*0146*/ 	.byte	0x06
	.zero		1


	//   ....[6]....
        /*0148*/ 	.word	0x00000670
        /*014c*/ 	.word	0x000000ff
        /*0150*/ 	.word	0x00000018
        /*0154*/ 	.short	0x0100
        /*0156*/ 	.byte	0x06
	.zero		1


	//   ....[7]....
        /*0158*/ 	.word	0x00000680
        /*015c*/ 	.word	0x000000ff
        /*0160*/ 	.word	0x000000f0
        /*0164*/ 	.short	0x0100
        /*0166*/ 	.byte	0x06
	.zero		1


	//   ....[8]....
        /*0168*/ 	.word	0x00000690
        /*016c*/ 	.word	0x000000ff
        /*0170*/ 	.word	0x00000020
        /*0174*/ 	.short	0x0100
        /*0176*/ 	.byte	0x06
	.zero		1


	//   ....[9]....
        /*0178*/ 	.word	0x000006a0
        /*017c*/ 	.word	0x000000ff
        /*0180*/ 	.word	0x000000f8
        /*0184*/ 	.short	0x0100
        /*0186*/ 	.byte	0x06
	.zero		1


	//   ....[10]....
        /*0188*/ 	.word	0x000006b0
        /*018c*/ 	.word	0x000000ff
        /*0190*/ 	.word	0x00000028
        /*0194*/ 	.short	0x0100
        /*0196*/ 	.byte	0x06
	.zero		1


	//   ....[11]....
        /*0198*/ 	.word	0x000006c0
        /*019c*/ 	.word	0x000000ff
        /*01a0*/ 	.word	0x00000100
        /*01a4*/ 	.short	0x0100
        /*01a6*/ 	.byte	0x06
	.zero		1


	//   ....[12]....
        /*01a8*/ 	.word	0x000006d0
        /*01ac*/ 	.word	0x000000ff
        /*01b0*/ 	.word	0x00000030
        /*01b4*/ 	.short	0x0100
        /*01b6*/ 	.byte	0x06
	.zero		1


	//   ....[13]....
        /*01b8*/ 	.word	0x000006e0
        /*01bc*/ 	.word	0x000000ff
        /*01c0*/ 	.word	0x00000108
        /*01c4*/ 	.short	0x0100
        /*01c6*/ 	.byte	0x06
	.zero		1


	//   ....[14]....
        /*01c8*/ 	.word	0x000006f0
        /*01cc*/ 	.word	0x000000ff
        /*01d0*/ 	.word	0x00000038
        /*01d4*/ 	.short	0x0100
        /*01d6*/ 	.byte	0x06
	.zero		1


	//   ....[15]....
        /*01d8*/ 	.word	0x00000700
        /*01dc*/ 	.word	0x000000ff
        /*01e0*/ 	.word	0x00000110
        /*01e4*/ 	.short	0x0100
        /*01e6*/ 	.byte	0x06
	.zero		1


	//   ....[16]....
        /*01e8*/ 	.word	0x00000710
        /*01ec*/ 	.word	0x000000ff
        /*01f0*/ 	.word	0x00000040
        /*01f4*/ 	.short	0x0100
        /*01f6*/ 	.byte	0x06
	.zero		1


	//   ....[17]....
        /*01f8*/ 	.word	0x00000720
        /*01fc*/ 	.word	0x000000ff
        /*0200*/ 	.word	0x00000118
        /*0204*/ 	.short	0x0100
        /*0206*/ 	.byte	0x06
	.zero		1


	//   ....[18]....
        /*0208*/ 	.word	0x00000730
        /*020c*/ 	.word	0x000000ff
        /*0210*/ 	.word	0x00000048
        /*0214*/ 	.short	0x0100
        /*0216*/ 	.byte	0x06
	.zero		1


	//   ....[19]....
        /*0218*/ 	.word	0x00000740
        /*021c*/ 	.word	0x000000ff
        /*0220*/ 	.word	0x00000120
        /*0224*/ 	.short	0x0100
        /*0226*/ 	.byte	0x06
	.zero		1


	//   ....[20]....
        /*0228*/ 	.word	0x00000750
        /*022c*/ 	.word	0x000000ff
        /*0230*/ 	.word	0x00000050
        /*0234*/ 	.short	0x0100
        /*0236*/ 	.byte	0x06
	.zero		1


	//   ....[21]....
        /*0238*/ 	.word	0x00000760
        /*023c*/ 	.word	0x000000ff
        /*0240*/ 	.word	0x00000128
        /*0244*/ 	.short	0x0100
        /*0246*/ 	.byte	0x06
	.zero		1


	//   ....[22]....
        /*0248*/ 	.word	0x00000770
        /*024c*/ 	.word	0x000000ff
        /*0250*/ 	.word	0x00000058
        /*0254*/ 	.short	0x0100
        /*0256*/ 	.byte	0x06
	.zero		1


	//   ....[23]....
        /*0258*/ 	.word	0x00000780
        /*025c*/ 	.word	0x000000ff
        /*0260*/ 	.word	0x00000130
        /*0264*/ 	.short	0x0100
        /*0266*/ 	.byte	0x06
	.zero		1


	//   ....[24]....
        /*0268*/ 	.word	0x00000790
        /*026c*/ 	.word	0x000000ff
        /*0270*/ 	.word	0x00000060
        /*0274*/ 	.short	0x0100
        /*0276*/ 	.byte	0x06
	.zero		1


	//   ....[25]....
        /*0278*/ 	.word	0x000007a0
        /*027c*/ 	.word	0x000000ff
        /*0280*/ 	.word	0x00000138
        /*0284*/ 	.short	0x0100
        /*0286*/ 	.byte	0x06
	.zero		1


	//   ....[26]....
        /*0288*/ 	.word	0x000007b0
        /*028c*/ 	.word	0x000000ff
        /*0290*/ 	.word	0x00000068
        /*0294*/ 	.short	0x0100
        /*0296*/ 	.byte	0x06
	.zero		1


	//   ....[27]....
        /*0298*/ 	.word	0x000007c0
        /*029c*/ 	.word	0x000000ff
        /*02a0*/ 	.word	0x00000140
        /*02a4*/ 	.short	0x0100
        /*02a6*/ 	.byte	0x06
	.zero		1


	//   ....[28]....
        /*02a8*/ 	.word	0x000007d0
        /*02ac*/ 	.word	0x000000ff
        /*02b0*/ 	.word	0x00000070
        /*02b4*/ 	.short	0x0100
        /*02b6*/ 	.byte	0x06
	.zero		1


	//   ....[29]....
        /*02b8*/ 	.word	0x000007e0
        /*02bc*/ 	.word	0x000000ff
        /*02c0*/ 	.word	0x00000148
        /*02c4*/ 	.short	0x0100
        /*02c6*/ 	.byte	0x06
	.zero		1


	//   ....[30]....
        /*02c8*/ 	.word	0x000007f0
        /*02cc*/ 	.word	0x000000ff
        /*02d0*/ 	.word	0x00000078
        /*02d4*/ 	.short	0x0100
        /*02d6*/ 	.byte	0x06
	.zero		1


	//   ....[31]....
        /*02d8*/ 	.word	0x00000800
        /*02dc*/ 	.word	0x000000ff
        /*02e0*/ 	.word	0x00000150
        /*02e4*/ 	.short	0x0100
        /*02e6*/ 	.byte	0x06
	.zero		1


	//   ....[32]....
        /*02e8*/ 	.word	0x00000810
        /*02ec*/ 	.word	0x000000ff
        /*02f0*/ 	.word	0x00000080
        /*02f4*/ 	.short	0x0100
        /*02f6*/ 	.byte	0x06
	.zero		1


	//   ....[33]....
        /*02f8*/ 	.word	0x00000820
        /*02fc*/ 	.word	0x000000ff
        /*0300*/ 	.word	0x00000158
        /*0304*/ 	.short	0x0100
        /*0306*/ 	.byte	0x06
	.zero		1


	//   ....[34]....
        /*0308*/ 	.word	0x00000830
        /*030c*/ 	.word	0x000000ff
        /*0310*/ 	.word	0x00000088
        /*0314*/ 	.short	0x0100
        /*0316*/ 	.byte	0x06
	.zero		1


	//   ....[35]....
        /*0318*/ 	.word	0x00000840
        /*031c*/ 	.word	0x000000ff
        /*0320*/ 	.word	0x00000160
        /*0324*/ 	.short	0x0100
        /*0326*/ 	.byte	0x06
	.zero		1


	//   ....[36]....
        /*0328*/ 	.word	0x00000850
        /*032c*/ 	.word	0x000000ff
        /*0330*/ 	.word	0x00000090
        /*0334*/ 	.short	0x0100
        /*0336*/ 	.byte	0x06
	.zero		1


	//   ....[37]....
        /*0338*/ 	.word	0x00000860
        /*033c*/ 	.word	0x000000ff
        /*0340*/ 	.word	0x00000168
        /*0344*/ 	.short	0x0100
        /*0346*/ 	.byte	0x06
	.zero		1


	//   ....[38]....
        /*0348*/ 	.word	0x00000870
        /*034c*/ 	.word	0x000000ff
        /*0350*/ 	.word	0x00000098
        /*0354*/ 	.short	0x0100
        /*0356*/ 	.byte	0x06
	.zero		1


	//   ....[39]....
        /*0358*/ 	.word	0x00000880
        /*035c*/ 	.word	0x000000ff
        /*0360*/ 	.word	0x00000170
        /*0364*/ 	.short	0x0100
        /*0366*/ 	.byte	0x06
	.zero		1


	//   ....[40]....
        /*0368*/ 	.word	0x00000890
        /*036c*/ 	.word	0x000000ff
        /*0370*/ 	.word	0x000000a0
        /*0374*/ 	.short	0x0100
        /*0376*/ 	.byte	0x06
	.zero		1


	//   ....[41]....
        /*0378*/ 	.word	0x000008a0
        /*037c*/ 	.word	0x000000ff
        /*0380*/ 	.word	0x00000178
        /*0384*/ 	.short	0x0100
        /*0386*/ 	.byte	0x06
	.zero		1


	//   ....[42]....
        /*0388*/ 	.word	0x000008b0
        /*038c*/ 	.word	0x000000ff
        /*0390*/ 	.word	0x000000a8
        /*0394*/ 	.short	0x0100
        /*0396*/ 	.byte	0x06
	.zero		1


	//   ....[43]....
        /*0398*/ 	.word	0x000008c0
        /*039c*/ 	.word	0x000000ff
        /*03a0*/ 	.word	0x00000180
        /*03a4*/ 	.short	0x0100
        /*03a6*/ 	.byte	0x06
	.zero		1


	//   ....[44]....
        /*03a8*/ 	.word	0x000008d0
        /*03ac*/ 	.word	0x000000ff
        /*03b0*/ 	.word	0x000000b0
        /*03b4*/ 	.short	0x0100
        /*03b6*/ 	.byte	0x06
	.zero		1


	//   ....[45]....
        /*03b8*/ 	.word	0x000008e0
        /*03bc*/ 	.word	0x000000ff
        /*03c0*/ 	.word	0x00000188
        /*03c4*/ 	.short	0x0100
        /*03c6*/ 	.byte	0x06
	.zero		1


	//   ....[46]....
        /*03c8*/ 	.word	0x000008f0
        /*03cc*/ 	.word	0x000000ff
        /*03d0*/ 	.word	0x000000b8
        /*03d4*/ 	.short	0x0100
        /*03d6*/ 	.byte	0x06
	.zero		1


	//   ....[47]....
        /*03d8*/ 	.word	0x00000900
        /*03dc*/ 	.word	0x000000ff
        /*03e0*/ 	.word	0x00000190
        /*03e4*/ 	.short	0x0100
        /*03e6*/ 	.byte	0x06
	.zero		1


	//   ....[48]....
        /*03e8*/ 	.word	0x00000910
        /*03ec*/ 	.word	0x000000ff
        /*03f0*/ 	.word	0x000000c0
        /*03f4*/ 	.short	0x0100
        /*03f6*/ 	.byte	0x06
	.zero		1


	//   ....[49]....
        /*03f8*/ 	.word	0x00000920
        /*03fc*/ 	.word	0x000000ff
        /*0400*/ 	.word	0x00000198
        /*0404*/ 	.short	0x0100
        /*0406*/ 	.byte	0x06
	.zero		1


	//   ....[50]....
        /*0408*/ 	.word	0x00000930
        /*040c*/ 	.word	0x000000ff
        /*0410*/ 	.word	0x000000c8
        /*0414*/ 	.short	0x0100
        /*0416*/ 	.byte	0x06
	.zero		1


	//   ....[51]....
        /*0418*/ 	.word	0x00000940
        /*041c*/ 	.word	0x000000ff
        /*0420*/ 	.word	0x000001a0
        /*0424*/ 	.short	0x0100
        /*0426*/ 	.byte	0x06
	.zero		1


	//   ....[52]....
        /*0428*/ 	.word	0x00000950
        /*042c*/ 	.word	0x000000ff
        /*0430*/ 	.word	0x000000d0
        /*0434*/ 	.short	0x0100
        /*0436*/ 	.byte	0x06
	.zero		1


	//   ....[53]....
        /*0438*/ 	.word	0x00000960
        /*043c*/ 	.word	0x000000ff
        /*0440*/ 	.word	0x000001a8
        /*0444*/ 	.short	0x0100
        /*0446*/ 	.byte	0x06
	.zero		1


	//   ....[54]....
        /*0448*/ 	.word	0x00000aa0
        /*044c*/ 	.word	0x000000ff
        /*0450*/ 	.word	0x000001b0
        /*0454*/ 	.short	0x0100
        /*0456*/ 	.byte	0x06
	.zero		1


	//   ....[55]....
        /*0458*/ 	.word	0x00000ab0
        /*045c*/ 	.word	0x000000ff
        /*0460*/ 	.word	0x000001b8
        /*0464*/ 	.short	0x0100
        /*0466*/ 	.byte	0x06
	.zero		1


	//   ....[56]....
        /*0468*/ 	.word	0x00000ba0
        /*046c*/ 	.word	0x000000ff
        /*0470*/ 	.word	0x000001c0
        /*0474*/ 	.short	0x0100
        /*0476*/ 	.byte	0x05
	.zero		1


	//   ....[57]....
        /*0478*/ 	.word	0x00000bb0
        /*047c*/ 	.word	0x000000ff
        /*0480*/ 	.word	0x000001c8
        /*0484*/ 	.short	0x0100
        /*0486*/ 	.byte	0x05
	.zero		1


	//   ....[58]....
        /*0488*/ 	.word	0x00000cf0
        /*048c*/ 	.word	0x000000ff
        /*0490*/ 	.word	0x000001d0
        /*0494*/ 	.short	0x0100
        /*0496*/ 	.byte	0x05
	.zero		1


	//   ....[59]....
        /*0498*/ 	.word	0x00000d00
        /*049c*/ 	.word	0x000000ff
        /*04a0*/ 	.word	0x000001e0
        /*04a4*/ 	.short	0x0100
        /*04a6*/ 	.byte	0x05
	.zero		1


	//   ....[60]....
        /*04a8*/ 	.word	0x00000d10
        /*04ac*/ 	.word	0x000000ff
        /*04b0*/ 	.word	0x000001d8
        /*04b4*/ 	.short	0x0100
        /*04b6*/ 	.byte	0x05
	.zero		1


	//   ....[61]....
        /*04b8*/ 	.word	0x00000d20
        /*04bc*/ 	.word	0x000000ff
        /*04c0*/ 	.word	0x000001e8
        /*04c4*/ 	.short	0x0100
        /*04c6*/ 	.byte	0x05
	.zero		1


	//   ....[62]....
        /*04c8*/ 	.word	0x00000e50
        /*04cc*/ 	.word	0x000000ff
        /*04d0*/ 	.word	0x000001f0
        /*04d4*/ 	.short	0x0100
        /*04d6*/ 	.byte	0x06
	.zero		1


	//   ....[63]....
        /*04d8*/ 	.word	0x00000e60
        /*04dc*/ 	.word	0x000000ff
        /*04e0*/ 	.word	0x00000210
        /*04e4*/ 	.short	0x0100
        /*04e6*/ 	.byte	0x06
	.zero		1


	//   ....[64]....
        /*04e8*/ 	.word	0x00000e70
        /*04ec*/ 	.word	0x000000ff
        /*04f0*/ 	.word	0x000001f8
        /*04f4*/ 	.short	0x0100
        /*04f6*/ 	.byte	0x06
	.zero		1


	//   ....[65]....
        /*04f8*/ 	.word	0x00000e80
        /*04fc*/ 	.word	0x000000ff
        /*0500*/ 	.word	0x00000218
        /*0504*/ 	.short	0x0100
        /*0506*/ 	.byte	0x06
	.zero		1


	//   ....[66]....
        /*0508*/ 	.word	0x00000e90
        /*050c*/ 	.word	0x000000ff
        /*0510*/ 	.word	0x00000200
        /*0514*/ 	.short	0x0100
        /*0516*/ 	.byte	0x06
	.zero		1


	//   ....[67]....
        /*0518*/ 	.word	0x00000ea0
        /*051c*/ 	.word	0x000000ff
        /*0520*/ 	.word	0x00000220
        /*0524*/ 	.short	0x0100
        /*0526*/ 	.byte	0x06
	.zero		1


	//   ....[68]....
        /*0528*/ 	.word	0x00000eb0
        /*052c*/ 	.word	0x000000ff
        /*0530*/ 	.word	0x00000208
        /*0534*/ 	.short	0x0100
        /*0536*/ 	.byte	0x06
	.zero		1


	//   ....[69]....
        /*0538*/ 	.word	0x00000ec0
        /*053c*/ 	.word	0x000000ff
        /*0540*/ 	.word	0x00000228
        /*0544*/ 	.short	0x0100
        /*0546*/ 	.byte	0x06
	.zero		1


	//   ....[70]....
        /*0548*/ 	.word	0x00000fb0
        /*054c*/ 	.word	0x000000ff
        /*0550*/ 	.word	0x00000230
        /*0554*/ 	.short	0x0100
        /*0556*/ 	.byte	0x05
	.zero		1


	//   ....[71]....
        /*0558*/ 	.word	0x00000fc0
        /*055c*/ 	.word	0x000000ff
        /*0560*/ 	.word	0x00000240
        /*0564*/ 	.short	0x0100
        /*0566*/ 	.byte	0x05
	.zero		1


	//   ....[72]....
        /*0568*/ 	.word	0x00000fd0
        /*056c*/ 	.word	0x000000ff
        /*0570*/ 	.word	0x00000238
        /*0574*/ 	.short	0x0100
        /*0576*/ 	.byte	0x05
	.zero		1


	//   ....[73]....
        /*0578*/ 	.word	0x00000fe0
        /*057c*/ 	.word	0x000000ff
        /*0580*/ 	.word	0x00000248
        /*0584*/ 	.short	0x0100
        /*0586*/ 	.byte	0x05
	.zero		1


	//   ....[74]....
        /*0588*/ 	.word	0x00001e00
        /*058c*/ 	.word	0x00000000
        /*0590*/ 	.word	0x00000240
        /*0594*/ 	.short	0x010a
        /*0596*/ 	.byte	0xff
	.zero		1


	//   ....[75]....
        /*0598*/ 	.word	0x00001e30
        /*059c*/ 	.word	0x00000000
        /*05a0*/ 	.word	0x00000230
        /*05a4*/ 	.short	0x0101
        /*05a6*/ 	.byte	0xff
	.zero		1


	//   ....[76]....
        /*05a8*/ 	.word	0x00001f10
        /*05ac*/ 	.word	0x000000ff
        /*05b0*/ 	.word	0x000000d8
        /*05b4*/ 	.short	0x010a
        /*05b6*/ 	.byte	0x04
	.zero		1


	//   ....[77]....
        /*05b8*/ 	.word	0x00001f90
        /*05bc*/ 	.word	0x000000ff
        /*05c0*/ 	.word	0x000000d8
        /*05c4*/ 	.short	0x010a
        /*05c6*/ 	.byte	0x21
	.zero		1


	//   ....[78]....
        /*05c8*/ 	.word	0x00002120
        /*05cc*/ 	.word	0x000000ff
        /*05d0*/ 	.word	0x000000d8
        /*05d4*/ 	.short	0x010a
        /*05d6*/ 	.byte	0x05
	.zero		1


	//   ....[79]....
        /*05d8*/ 	.word	0x00002260
        /*05dc*/ 	.word	0x000000ff
        /*05e0*/ 	.word	0x000001c8
        /*05e4*/ 	.short	0x0101
        /*05e6*/ 	.byte	0x1a
	.zero		1


	//   ....[80]....
        /*05e8*/ 	.word	0x00002280
        /*05ec*/ 	.word	0x000000ff
        /*05f0*/ 	.word	0x000000d8
        /*05f4*/ 	.short	0x010a
        /*05f6*/ 	.byte	0x04
	.zero		1


	//   ....[81]....
        /*05f8*/ 	.word	0x00002300
        /*05fc*/ 	.word	0x000000ff
        /*0600*/ 	.word	0x000000d8
        /*0604*/ 	.short	0x010a
        /*0606*/ 	.byte	0x11
	.zero		1


	//   ....[82]....
        /*0608*/ 	.word	0x00002490
        /*060c*/ 	.word	0x000000ff
        /*0610*/ 	.word	0x000000d8
        /*0614*/ 	.short	0x010a
        /*0616*/ 	.byte	0x04
	.zero		1


	//   ....[83]....
        /*0618*/ 	.word	0x00002600
        /*061c*/ 	.word	0x00000003
        /*0620*/ 	.word	0x000001d0
        /*0624*/ 	.short	0x010a
        /*0626*/ 	.byte	0xff
	.zero		1


	//   ....[84]....
        /*0628*/ 	.word	0x00002750
        /*062c*/ 	.word	0x00000000
        /*0630*/ 	.word	0x00000000
        /*0634*/ 	.short	0x0101
        /*0636*/ 	.byte	0xff
	.zero		1


	//   ....[85]....
        /*0638*/ 	.word	0x00002c70
        /*063c*/ 	.word	0x000000ff
        /*0640*/ 	.word	0x00000000
        /*0644*/ 	.short	0x010a
        /*0646*/ 	.byte	0x04
	.zero		1


	//   ....[86]....
        /*0648*/ 	.word	0x00002d00
        /*064c*/ 	.word	0x000000ff
        /*0650*/ 	.word	0x00000000
        /*0654*/ 	.short	0x010a
        /*0656*/ 	.byte	0x04
	.zero		1


	//   ....[87]....
        /*0658*/ 	.word	0x00002d90
        /*065c*/ 	.word	0x000000ff
        /*0660*/ 	.word	0x00000000
        /*0664*/ 	.short	0x010a
        /*0666*/ 	.byte	0x04
	.zero		1


	//   ....[88]....
        /*0668*/ 	.word	0x00002e20
        /*066c*/ 	.word	0x000000ff
        /*0670*/ 	.word	0x00000000
        /*0674*/ 	.short	0x010a
        /*0676*/ 	.byte	0x04
	.zero		1


	//   ....[89]....
        /*0678*/ 	.word	0x00002eb0
        /*067c*/ 	.word	0x000000ff
        /*0680*/ 	.word	0x00000000
        /*0684*/ 	.short	0x010a
        /*0686*/ 	.byte	0x04
	.zero		1


	//   ....[90]....
        /*0688*/ 	.word	0x00002f40
        /*068c*/ 	.word	0x000000ff
        /*0690*/ 	.word	0x00000000
        /*0694*/ 	.short	0x010a
        /*0696*/ 	.byte	0x04
	.zero		1


	//   ....[91]....
        /*0698*/ 	.word	0x00002fd0
        /*069c*/ 	.word	0x000000ff
        /*06a0*/ 	.word	0x00000000
        /*06a4*/ 	.short	0x010a
        /*06a6*/ 	.byte	0x04
	.zero		1


	//   ....[92]....
        /*06a8*/ 	.word	0x00003060
        /*06ac*/ 	.word	0x000000ff
        /*06b0*/ 	.word	0x00000000
        /*06b4*/ 	.short	0x010a
        /*06b6*/ 	.byte	0x04
	.zero		1


	//   ....[93]....
        /*06b8*/ 	.word	0x000030f0
        /*06bc*/ 	.word	0x000000ff
        /*06c0*/ 	.word	0x00000000
        /*06c4*/ 	.short	0x010a
        /*06c6*/ 	.byte	0x04
	.zero		1


	//   ....[94]....
        /*06c8*/ 	.word	0x00003180
        /*06cc*/ 	.word	0x000000ff
        /*06d0*/ 	.word	0x00000000
        /*06d4*/ 	.short	0x010a
        /*06d6*/ 	.byte	0x04
	.zero		1


	//   ....[95]....
        /*06d8*/ 	.word	0x00003210
        /*06dc*/ 	.word	0x000000ff
        /*06e0*/ 	.word	0x00000000
        /*06e4*/ 	.short	0x010a
        /*06e6*/ 	.byte	0x04
	.zero		1


	//   ....[96]....
        /*06e8*/ 	.word	0x000032a0
        /*06ec*/ 	.word	0x000000ff
        /*06f0*/ 	.word	0x00000000
        /*06f4*/ 	.short	0x010a
        /*06f6*/ 	.byte	0x04
	.zero		1


	//   ....[97]....
        /*06f8*/ 	.word	0x00003330
        /*06fc*/ 	.word	0x000000ff
        /*0700*/ 	.word	0x00000000
        /*0704*/ 	.short	0x010a
        /*0706*/ 	.byte	0x04
	.zero		1


	//   ....[98]....
        /*0708*/ 	.word	0x000033c0
        /*070c*/ 	.word	0x000000ff
        /*0710*/ 	.word	0x00000000
        /*0714*/ 	.short	0x010a
        /*0716*/ 	.byte	0x04
	.zero		1


	//   ....[99]....
        /*0718*/ 	.word	0x00003450
        /*071c*/ 	.word	0x000000ff
        /*0720*/ 	.word	0x00000000
        /*0724*/ 	.short	0x010a
        /*0726*/ 	.byte	0x04
	.zero		1


	//   ....[100]....
        /*0728*/ 	.word	0x000034e0
        /*072c*/ 	.word	0x000000ff
        /*0730*/ 	.word	0x00000000
        /*0734*/ 	.short	0x010a
        /*0736*/ 	.byte	0x04
	.zero		1


	//   ....[101]....
        /*0738*/ 	.word	0x00003570
        /*073c*/ 	.word	0x000000ff
        /*0740*/ 	.word	0x00000000
        /*0744*/ 	.short	0x010a
        /*0746*/ 	.byte	0x04
	.zero		1


	//   ....[102]....
        /*0748*/ 	.word	0x00003600
        /*074c*/ 	.word	0x000000ff
        /*0750*/ 	.word	0x00000000
        /*0754*/ 	.short	0x010a
        /*0756*/ 	.byte	0x04
	.zero		1


	//   ....[103]....
        /*0758*/ 	.word	0x00003690
        /*075c*/ 	.word	0x000000ff
        /*0760*/ 	.word	0x00000000
        /*0764*/ 	.short	0x010a
        /*0766*/ 	.byte	0x04
	.zero		1


	//   ....[104]....
        /*0768*/ 	.word	0x00003720
        /*076c*/ 	.word	0x000000ff
        /*0770*/ 	.word	0x00000000
        /*0774*/ 	.short	0x010a
        /*0776*/ 	.byte	0x04
	.zero		1


	//   ....[105]....
        /*0778*/ 	.word	0x000037b0
        /*077c*/ 	.word	0x000000ff
        /*0780*/ 	.word	0x00000000
        /*0784*/ 	.short	0x010a
        /*0786*/ 	.byte	0x04
	.zero		1


	//   ....[106]....
        /*0788*/ 	.word	0x00003840
        /*078c*/ 	.word	0x000000ff
        /*0790*/ 	.word	0x00000000
        /*0794*/ 	.short	0x010a
        /*0796*/ 	.byte	0x04
	.zero		1


	//   ....[107]....
        /*0798*/ 	.word	0x000038d0
        /*079c*/ 	.word	0x000000ff
        /*07a0*/ 	.word	0x00000000
        /*07a4*/ 	.short	0x010a
        /*07a6*/ 	.byte	0x04
	.zero		1


	//   ....[108]....
        /*07a8*/ 	.word	0x00003960
        /*07ac*/ 	.word	0x000000ff
        /*07b0*/ 	.word	0x00000000
        /*07b4*/ 	.short	0x010a
        /*07b6*/ 	.byte	0x04
	.zero		1


	//   ....[109]....
        /*07b8*/ 	.word	0x000039f0
        /*07bc*/ 	.word	0x000000ff
        /*07c0*/ 	.word	0x00000000
        /*07c4*/ 	.short	0x010a
        /*07c6*/ 	.byte	0x04
	.zero		1


	//   ....[110]....
        /*07c8*/ 	.word	0x00003a80
        /*07cc*/ 	.word	0x000000ff
        /*07d0*/ 	.word	0x00000000
        /*07d4*/ 	.short	0x010a
        /*07d6*/ 	.byte	0x04
	.zero		1


	//   ....[111]....
        /*07d8*/ 	.word	0x00003b20
        /*07dc*/ 	.word	0x00000000
        /*07e0*/ 	.word	0x00000000
        /*07e4*/ 	.short	0x010a
        /*07e6*/ 	.byte	0xff
	.zero		1


	//   ....[112]....
        /*07e8*/ 	.word	0x00003c40
        /*07ec*/ 	.word	0x00000002
        /*07f0*/ 	.word	0x00000230
        /*07f4*/ 	.short	0x010a
        /*07f6*/ 	.byte	0xff
	.zero		1


	//   ....[113]....
        /*07f8*/ 	.word	0x00003cb0
        /*07fc*/ 	.word	0x00000002
        /*0800*/ 	.word	0x00000000
        /*0804*/ 	.short	0x0101
        /*0806*/ 	.byte	0xff
	.zero		1


	//   ....[114]....
        /*0808*/ 	.word	0x00003cd0
        /*080c*/ 	.word	0x000000ff
        /*0810*/ 	.word	0x000001e0
        /*0814*/ 	.short	0x010a
        /*0816*/ 	.byte	0x05
	.zero		1


	//   ....[115]....
        /*0818*/ 	.word	0x00003df0
        /*081c*/ 	.word	0x00000002
        /*0820*/ 	.word	0x000001d0
        /*0824*/ 	.short	0x010a
        /*0826*/ 	.byte	0xff
	.zero		1


	//   ....[116]....
        /*0828*/ 	.word	0x00003ef0
        /*082c*/ 	.word	0x00000002
        /*0830*/ 	.word	0x00000000
        /*0834*/ 	.short	0x0101
        /*0836*/ 	.byte	0xff
	.zero		1


	//   ....[117]....
        /*0838*/ 	.word	0x00003f80
        /*083c*/ 	.word	0x000000ff
        /*0840*/ 	.word	0x000001e0
        /*0844*/ 	.short	0x0106
        /*0846*/ 	.byte	0x05
	.zero		1


	//   ....[118]....
        /*0848*/ 	.word	0x00003fa0
        /*084c*/ 	.word	0x000000ff
        /*0850*/ 	.word	0x000001e0
        /*0854*/ 	.short	0x010a
        /*0856*/ 	.byte	0x05
	.zero		1


	//   ....[119]....
        /*0858*/ 	.word	0x00004030
        /*085c*/ 	.word	0x000000ff
        /*0860*/ 	.word	0x000001e0
        /*0864*/ 	.short	0x0106
        /*0866*/ 	.byte	0x04
	.zero		1


	//   ....[120]....
        /*0868*/ 	.word	0x00004070
        /*086c*/ 	.word	0x00000000
        /*0870*/ 	.word	0x000001e0
        /*0874*/ 	.short	0x010a
        /*0876*/ 	.byte	0xff
	.zero		1


	//   ....[121]....
        /*0878*/ 	.word	0x00004580
        /*087c*/ 	.word	0x00000000
        /*0880*/ 	.word	0x000001d0
        /*0884*/ 	.short	0x010a
        /*0886*/ 	.byte	0xff
	.zero		1


	//   ....[122]....
        /*0888*/ 	.word	0x00004680
        /*088c*/ 	.word	0x00000003
        /*0890*/ 	.word	0x00000000
        /*0894*/ 	.short	0x0101
        /*0896*/ 	.byte	0xff
	.zero		1


	//   ....[123]....
        /*0898*/ 	.word	0x00004690
        /*089c*/ 	.word	0x000000ff
        /*08a0*/ 	.word	0x00000000
        /*08a4*/ 	.short	0x010a
        /*08a6*/ 	.byte	0x04
	.zero		1


	//   ....[124]....
        /*08a8*/ 	.word	0x00004700
        /*08ac*/ 	.word	0x000000ff
        /*08b0*/ 	.word	0x00000210
        /*08b4*/ 	.short	0x010a
        /*08b6*/ 	.byte	0x08
	.zero		1


	//   ....[125]....
        /*08b8*/ 	.word	0x000047e0
        /*08bc*/ 	.word	0x000000ff
        /*08c0*/ 	.word	0x00000000
        /*08c4*/ 	.short	0x010a
        /*08c6*/ 	.byte	0x07
	.zero		1


	//   ....[126]....
        /*08c8*/ 	.word	0x00004920
        /*08cc*/ 	.word	0x000000ff
        /*08d0*/ 	.word	0x00000000
        /*08d4*/ 	.short	0x010a
        /*08d6*/ 	.byte	0x04
	.zero		1


	//   ....[127]....
        /*08d8*/ 	.word	0x00004b20
        /*08dc*/ 	.word	0x000000ff
        /*08e0*/ 	.word	0x00000000
        /*08e4*/ 	.short	0x010a
        /*08e6*/ 	.byte	0x05
	.zero		1


	//   ....[128]....
        /*08e8*/ 	.word	0x00004bb0
        /*08ec*/ 	.word	0x000000ff
        /*08f0*/ 	.word	0x00000000
        /*08f4*/ 	.short	0x010a
        /*08f6*/ 	.byte	0x05
	.zero		1


	//   ....[129]....
        /*08f8*/ 	.word	0x00004c40
        /*08fc*/ 	.word	0x000000ff
        /*0900*/ 	.word	0x00000000
        /*0904*/ 	.short	0x010a
        /*0906*/ 	.byte	0x05
	.zero		1


	//   ....[130]....
        /*0908*/ 	.word	0x00004cd0
        /*090c*/ 	.word	0x000000ff
        /*0910*/ 	.word	0x00000000
        /*0914*/ 	.short	0x010a
        /*0916*/ 	.byte	0x07
	.zero		1


	//   ....[131]....
        /*0918*/ 	.word	0x00005160
        /*091c*/ 	.word	0x00000007
        /*0920*/ 	.word	0x000001d0
        /*0924*/ 	.short	0x010a
        /*0926*/ 	.byte	0xff
	.zero		1


	//   ....[132]....
        /*0928*/ 	.word	0x000052d0
        /*092c*/ 	.word	0x00000000
        /*0930*/ 	.word	0x00000000
        /*0934*/ 	.short	0x0101
        /*0936*/ 	.byte	0xff
	.zero		1


	//   ....[133]....
        /*0938*/ 	.word	0x000056e0
        /*093c*/ 	.word	0x000000ff
        /*0940*/ 	.word	0x000001c8
        /*0944*/ 	.short	0x010a
        /*0946*/ 	.byte	0x13
	.zero		1


	//   ....[134]....
        /*0948*/ 	.word	0x00005850
        /*094c*/ 	.word	0x000000ff
        /*0950*/ 	.word	0x000001b8
        /*0954*/ 	.short	0x010a
        /*0956*/ 	.byte	0x13
	.zero		1


	//   ....[135]....
        /*0958*/ 	.word	0x00005a60
        /*095c*/ 	.word	0x000000ff
        /*0960*/ 	.word	0x000001b0
        /*0964*/ 	.short	0x010b
        /*0966*/ 	.byte	0x13
	.zero		1


	//   ....[136]....
        /*0968*/ 	.word	0x00005a70
        /*096c*/ 	.word	0x000000ff
        /*0970*/ 	.word	0x00000000
        /*0974*/ 	.short	0x0101
        /*0976*/ 	.byte	0x36
	.zero		1


	//   ....[137]....
        /*0978*/ 	.word	0x00005ab0
        /*097c*/ 	.word	0x00000000
        /*0980*/ 	.word	0x000001b8
        /*0984*/ 	.short	0x010a
        /*0986*/ 	.byte	0xff
	.zero		1


	//   ....[138]....
        /*0988*/ 	.word	0x00005de0
        /*098c*/ 	.word	0x00000003
        /*0990*/ 	.word	0x000001d0
        /*0994*/ 	.short	0x010a
        /*0996*/ 	.byte	0xff
	.zero		1


	//   ....[139]....
        /*0998*/ 	.word	0x00005f60
        /*099c*/ 	.word	0x00000000
        /*09a0*/ 	.word	0x00000000
        /*09a4*/ 	.short	0x0101
        /*09a6*/ 	.byte	0xff
	.zero		1


	//   ....[140]....
        /*09a8*/ 	.word	0x00006910
        /*09ac*/ 	.word	0x000000ff
        /*09b0*/ 	.word	0x000001b0
        /*09b4*/ 	.short	0x010a
        /*09b6*/ 	.byte	0x39
	.zero		1


	//   ....[141]....
        /*09b8*/ 	.word	0x00006920
        /*09bc*/ 	.word	0x00000010
        /*09c0*/ 	.word	0x000001f0
        /*09c4*/ 	.short	0x010a
        /*09c6*/ 	.byte	0xff
	.zero		1


	//   ....[142]....
        /*09c8*/ 	.word	0x00006ad0
        /*09cc*/ 	.word	0x000000ff
        /*09d0*/ 	.word	0x000001b0
        /*09d4*/ 	.short	0x010a
        /*09d6*/ 	.byte	0x39
	.zero		1


	//   ....[143]....
        /*09d8*/ 	.word	0x00006bb0
        /*09dc*/ 	.word	0x000000ff
        /*09e0*/ 	.word	0x00000000
        /*09e4*/ 	.short	0x0101
        /*09e6*/ 	.byte	0x04
	.zero		1


	//   ....[144]....
        /*09e8*/ 	.word	0x00006c10
        /*09ec*/ 	.word	0x00000010
        /*09f0*/ 	.word	0x000001f0
        /*09f4*/ 	.short	0x010a
        /*09f6*/ 	.byte	0xff
	.zero		1


	//   ....[145]....
        /*09f8*/ 	.word	0x00006ed0
        /*09fc*/ 	.word	0x000000ff
        /*0a00*/ 	.word	0x00000000
        /*0a04*/ 	.short	0x0101
        /*0a06*/ 	.byte	0x05
	.zero		1


	//   ....[146]....
        /*0a08*/ 	.word	0x000078d0
        /*0a0c*/ 	.word	0x00000000
        /*0a10*/ 	.word	0x00000240
        /*0a14*/ 	.short	0x010a
        /*0a16*/ 	.byte	0xff
	.zero		1


	//   ....[147]....
        /*0a18*/ 	.word	0x00007930
        /*0a1c*/ 	.word	0x00000000
        /*0a20*/ 	.word	0x000000d8
        /*0a24*/ 	.short	0x010a
        /*0a26*/ 	.byte	0xff
	.zero		1


	//   ....[148]....
        /*0a28*/ 	.word	0x00007990
        /*0a2c*/ 	.word	0x00000000
        /*0a30*/ 	.word	0x000000d8
        /*0a34*/ 	.short	0x010a
        /*0a36*/ 	.byte	0xff
	.zero		1


	//   ....[149]....
        /*0a38*/ 	.word	0x000079e0
        /*0a3c*/ 	.word	0x00000003
        /*0a40*/ 	.word	0x000001d0
        /*0a44*/ 	.short	0x010a
        /*0a46*/ 	.byte	0xff
	.zero		1


	//   ....[150]....
        /*0a48*/ 	.word	0x00007a40
        /*0a4c*/ 	.word	0x00000000
        /*0a50*/ 	.word	0x00000000
        /*0a54*/ 	.short	0x010a
        /*0a56*/ 	.byte	0xff
	.zero		1


	//   ....[151]....
        /*0a58*/ 	.word	0x00007aa0
        /*0a5c*/ 	.word	0x00000000
        /*0a60*/ 	.word	0x00000000
        /*0a64*/ 	.short	0x010a
        /*0a66*/ 	.byte	0xff
	.zero		1


	//   ....[152]....
        /*0a68*/ 	.word	0x00007b00
        /*0a6c*/ 	.word	0x00000000
        /*0a70*/ 	.word	0x00000000
        /*0a74*/ 	.short	0x010a
        /*0a76*/ 	.byte	0xff
	.zero		1


	//   ....[153]....
        /*0a78*/ 	.word	0x00007b60
        /*0a7c*/ 	.word	0x00000000
        /*0a80*/ 	.word	0x00000000
        /*0a84*/ 	.short	0x010a
        /*0a86*/ 	.byte	0xff
	.zero		1


	//   ....[154]....
        /*0a88*/ 	.word	0x00007bc0
        /*0a8c*/ 	.word	0x00000000
        /*0a90*/ 	.word	0x00000000
        /*0a94*/ 	.short	0x010a
        /*0a96*/ 	.byte	0xff
	.zero		1


	//   ....[155]....
        /*0a98*/ 	.word	0x00007c20
        /*0a9c*/ 	.word	0x00000000
        /*0aa0*/ 	.word	0x00000000
        /*0aa4*/ 	.short	0x010a
        /*0aa6*/ 	.byte	0xff
	.zero		1


	//   ....[156]....
        /*0aa8*/ 	.word	0x00007c80
        /*0aac*/ 	.word	0x00000000
        /*0ab0*/ 	.word	0x00000000
        /*0ab4*/ 	.short	0x010a
        /*0ab6*/ 	.byte	0xff
	.zero		1


	//   ....[157]....
        /*0ab8*/ 	.word	0x00007ce0
        /*0abc*/ 	.word	0x00000000
        /*0ac0*/ 	.word	0x00000000
        /*0ac4*/ 	.short	0x010a
        /*0ac6*/ 	.byte	0xff
	.zero		1


	//   ....[158]....
        /*0ac8*/ 	.word	0x00007d40
        /*0acc*/ 	.word	0x00000000
        /*0ad0*/ 	.word	0x00000000
        /*0ad4*/ 	.short	0x010a
        /*0ad6*/ 	.byte	0xff
	.zero		1


	//   ....[159]....
        /*0ad8*/ 	.word	0x00007da0
        /*0adc*/ 	.word	0x00000000
        /*0ae0*/ 	.word	0x00000000
        /*0ae4*/ 	.short	0x010a
        /*0ae6*/ 	.byte	0xff
	.zero		1


	//   ....[160]....
        /*0ae8*/ 	.word	0x00007e00
        /*0aec*/ 	.word	0x00000000
        /*0af0*/ 	.word	0x00000000
        /*0af4*/ 	.short	0x010a
        /*0af6*/ 	.byte	0xff
	.zero		1


	//   ....[161]....
        /*0af8*/ 	.word	0x00007e60
        /*0afc*/ 	.word	0x00000000
        /*0b00*/ 	.word	0x00000000
        /*0b04*/ 	.short	0x010a
        /*0b06*/ 	.byte	0xff
	.zero		1


	//   ....[162]....
        /*0b08*/ 	.word	0x00007ec0
        /*0b0c*/ 	.word	0x00000000
        /*0b10*/ 	.word	0x00000000
        /*0b14*/ 	.short	0x010a
        /*0b16*/ 	.byte	0xff
	.zero		1


	//   ....[163]....
        /*0b18*/ 	.word	0x00007f20
        /*0b1c*/ 	.word	0x00000000
        /*0b20*/ 	.word	0x00000000
        /*0b24*/ 	.short	0x010a
        /*0b26*/ 	.byte	0xff
	.zero		1


	//   ....[164]....
        /*0b28*/ 	.word	0x00007f80
        /*0b2c*/ 	.word	0x00000000
        /*0b30*/ 	.word	0x00000000
        /*0b34*/ 	.short	0x010a
        /*0b36*/ 	.byte	0xff
	.zero		1


	//   ....[165]....
        /*0b38*/ 	.word	0x00007fe0
        /*0b3c*/ 	.word	0x00000000
        /*0b40*/ 	.word	0x00000000
        /*0b44*/ 	.short	0x010a
        /*0b46*/ 	.byte	0xff
	.zero		1


	//   ....[166]....
        /*0b48*/ 	.word	0x00008040
        /*0b4c*/ 	.word	0x00000000
        /*0b50*/ 	.word	0x00000000
        /*0b54*/ 	.short	0x010a
        /*0b56*/ 	.byte	0xff
	.zero		1


	//   ....[167]....
        /*0b58*/ 	.word	0x000080a0
        /*0b5c*/ 	.word	0x00000000
        /*0b60*/ 	.word	0x00000000
        /*0b64*/ 	.short	0x010a
        /*0b66*/ 	.byte	0xff
	.zero		1


	//   ....[168]....
        /*0b68*/ 	.word	0x00008100
        /*0b6c*/ 	.word	0x00000000
        /*0b70*/ 	.word	0x00000000
        /*0b74*/ 	.short	0x010a
        /*0b76*/ 	.byte	0xff
	.zero		1


	//   ....[169]....
        /*0b78*/ 	.word	0x00008160
        /*0b7c*/ 	.word	0x00000000
        /*0b80*/ 	.word	0x00000000
        /*0b84*/ 	.short	0x010a
        /*0b86*/ 	.byte	0xff
	.zero		1


	//   ....[170]....
        /*0b88*/ 	.word	0x000081c0
        /*0b8c*/ 	.word	0x00000000
        /*0b90*/ 	.word	0x00000000
        /*0b94*/ 	.short	0x010a
        /*0b96*/ 	.byte	0xff
	.zero		1


	//   ....[171]....
        /*0b98*/ 	.word	0x00008220
        /*0b9c*/ 	.word	0x00000000
        /*0ba0*/ 	.word	0x00000000
        /*0ba4*/ 	.short	0x010a
        /*0ba6*/ 	.byte	0xff
	.zero		1


	//   ....[172]....
        /*0ba8*/ 	.word	0x00008280
        /*0bac*/ 	.word	0x00000000
        /*0bb0*/ 	.word	0x00000000
        /*0bb4*/ 	.short	0x010a
        /*0bb6*/ 	.byte	0xff
	.zero		1


	//   ....[173]....
        /*0bb8*/ 	.word	0x000082e0
        /*0bbc*/ 	.word	0x00000000
        /*0bc0*/ 	.word	0x00000000
        /*0bc4*/ 	.short	0x010a
        /*0bc6*/ 	.byte	0xff
	.zero		1


	//   ....[174]....
        /*0bc8*/ 	.word	0x00008340
        /*0bcc*/ 	.word	0x00000000
        /*0bd0*/ 	.word	0x00000000
        /*0bd4*/ 	.short	0x010a
        /*0bd6*/ 	.byte	0xff
	.zero		1


	//   ....[175]....
        /*0bd8*/ 	.word	0x000083a0
        /*0bdc*/ 	.word	0x00000000
        /*0be0*/ 	.word	0x00000000
        /*0be4*/ 	.short	0x010a
        /*0be6*/ 	.byte	0xff
	.zero		1


	//   ....[176]....
        /*0be8*/ 	.word	0x000083f0
        /*0bec*/ 	.word	0x00000002
        /*0bf0*/ 	.word	0x00000230
        /*0bf4*/ 	.short	0x010a
        /*0bf6*/ 	.byte	0xff
	.zero		1


	//   ....[177]....
        /*0bf8*/ 	.word	0x00008450
        /*0bfc*/ 	.word	0x00000002
        /*0c00*/ 	.word	0x000001e0
        /*0c04*/ 	.short	0x010a
        /*0c06*/ 	.byte	0xff
	.zero		1


	//   ....[178]....
        /*0c08*/ 	.word	0x000084a0
        /*0c0c*/ 	.word	0x00000002
        /*0c10*/ 	.word	0x000001d0
        /*0c14*/ 	.short	0x010a
        /*0c16*/ 	.byte	0xff
	.zero		1


	//   ....[179]....
        /*0c18*/ 	.word	0x00008500
        /*0c1c*/ 	.word	0x00000000
        /*0c20*/ 	.word	0x000001e0
        /*0c24*/ 	.short	0x010a
        /*0c26*/ 	.byte	0xff
	.zero		1


	//   ....[180]....
        /*0c28*/ 	.word	0x00008550
        /*0c2c*/ 	.word	0x00000000
        /*0c30*/ 	.word	0x000001d0
        /*0c34*/ 	.short	0x010a
        /*0c36*/ 	.byte	0xff
	.zero		1


	//   ....[181]....
        /*0c38*/ 	.word	0x000085b0
        /*0c3c*/ 	.word	0x00000002
        /*0c40*/ 	.word	0x00000210
        /*0c44*/ 	.short	0x010a
        /*0c46*/ 	.byte	0xff
	.zero		1


	//   ....[182]....
        /*0c48*/ 	.word	0x00008610
        /*0c4c*/ 	.word	0x00000000
        /*0c50*/ 	.word	0x00000000
        /*0c54*/ 	.short	0x010a
        /*0c56*/ 	.byte	0xff
	.zero		1


	//   ....[183]....
        /*0c58*/ 	.word	0x00008670
        /*0c5c*/ 	.word	0x00000000
        /*0c60*/ 	.word	0x00000000
        /*0c64*/ 	.short	0x010a
        /*0c66*/ 	.byte	0xff
	.zero		1


	//   ....[184]....
        /*0c68*/ 	.word	0x000086d0
        /*0c6c*/ 	.word	0x00000000
        /*0c70*/ 	.word	0x00000000
        /*0c74*/ 	.short	0x010a
        /*0c76*/ 	.byte	0xff
	.zero		1


	//   ....[185]....
        /*0c78*/ 	.word	0x00008730
        /*0c7c*/ 	.word	0x00000000
        /*0c80*/ 	.word	0x00000000
        /*0c84*/ 	.short	0x010a
        /*0c86*/ 	.byte	0xff
	.zero		1


	//   ....[186]....
        /*0c88*/ 	.word	0x00008790
        /*0c8c*/ 	.word	0x00000000
        /*0c90*/ 	.word	0x00000000
        /*0c94*/ 	.short	0x010a
        /*0c96*/ 	.byte	0xff
	.zero		1


	//   ....[187]....
        /*0c98*/ 	.word	0x000087e0
        /*0c9c*/ 	.word	0x00000007
        /*0ca0*/ 	.word	0x000001d0
        /*0ca4*/ 	.short	0x010a
        /*0ca6*/ 	.byte	0xff
	.zero		1


	//   ....[188]....
        /*0ca8*/ 	.word	0x00008840
        /*0cac*/ 	.word	0x00000000
        /*0cb0*/ 	.word	0x000001c8
        /*0cb4*/ 	.short	0x010a
        /*0cb6*/ 	.byte	0xff
	.zero		1


	//   ....[189]....
        /*0cb8*/ 	.word	0x000088a0
        /*0cbc*/ 	.word	0x00000000
        /*0cc0*/ 	.word	0x000001b8
        /*0cc4*/ 	.short	0x010a
        /*0cc6*/ 	.byte	0xff
	.zero		1


	//   ....[190]....
        /*0cc8*/ 	.word	0x000088f0
        /*0ccc*/ 	.word	0x00000003
        /*0cd0*/ 	.word	0x000001d0
        /*0cd4*/ 	.short	0x010a
        /*0cd6*/ 	.byte	0xff
	.zero		1


	//   ....[191]....
        /*0cd8*/ 	.word	0x00008950
        /*0cdc*/ 	.word	0x00000000
        /*0ce0*/ 	.word	0x000001b0
        /*0ce4*/ 	.short	0x010a
        /*0ce6*/ 	.byte	0xff
	.zero		1


	//   ....[192]....
        /*0ce8*/ 	.word	0x000089a0
        /*0cec*/ 	.word	0x00000010
        /*0cf0*/ 	.word	0x000001f0
        /*0cf4*/ 	.short	0x010a
        /*0cf6*/ 	.byte	0xff
	.zero		1


	//----- nvinfo : EIATTR_NUM_MBARRIERS
	.align		4
.L_47:
        /*0cf8*/ 	.byte	0x03, 0x38
        /*0cfa*/ 	.short	0x004a


	//----- nvinfo : EIATTR_EXIT_INSTR_OFFSETS
	.align		4
        /*0cfc*/ 	.byte	0x04, 0x1c
        /*0cfe*/ 	.short	(.L_49 - .L_48)


	//   ....[0]....
.L_48:
        /*0d00*/ 	.word	0x00003b50


	//   ....[1]....
        /*0d04*/ 	.word	0x00004040


	//   ....[2]....
        /*0d08*/ 	.word	0x000040a0


	//   ....[3]....
        /*0d0c*/ 	.word	0x00004f30


	//   ....[4]....
        /*0d10*/ 	.word	0x00005ae0


	//   ....[5]....
        /*0d14*/ 	.word	0x00005b20


	//   ....[6]....
        /*0d18*/ 	.word	0x000078c0


	//----- nvinfo : EIATTR_MAX_THREADS
	.align		4
.L_49:
        /*0d1c*/ 	.byte	0x04, 0x05
        /*0d1e*/ 	.short	(.L_51 - .L_50)
.L_50:
        /*0d20*/ 	.word	0x00000100
        /*0d24*/ 	.word	0x00000001
        /*0d28*/ 	.word	0x00000001


	//----- nvinfo : EIATTR_CRS_STACK_SIZE
	.align		4
.L_51:
        /*0d2c*/ 	.byte	0x04, 0x1e
        /*0d2e*/ 	.short	(.L_53 - .L_52)
.L_52:
        /*0d30*/ 	.word	0x00000000


	//----- nvinfo : EIATTR_CBANK_PARAM_SIZE
	.align		4
.L_53:
        /*0d34*/ 	.byte	0x03, 0x19
        /*0d36*/ 	.short	0x0800


	//----- nvinfo : EIATTR_PARAM_CBANK
	.align		4
        /*0d38*/ 	.byte	0x04, 0x0a
        /*0d3a*/ 	.short	(.L_55 - .L_54)
	.align		4
.L_54:
        /*0d3c*/ 	.word	index@(.nv.constant0._ZN7cutlass13device_kernelINS_4gemm6kernel13GemmUniversalIN4cute5tupleIJiiiiEEENS1_10collective13CollectiveMmaINS1_35MainloopSm100TmaUmmaWarpSpecializedILi27ELi2ELi4ENS5_IJNS4_1CILi4EEESB_NSA_ILi1EEEEEEEENS5_IJNSA_ILi64EEESF_SF_EEEaNS5_IJlSC_lEEEaSH_NS4_8TiledMMAINS4_8MMA_AtomIJNS4_15SM100_MMA_S8_SSIaaiLi64ELi64ELNS4_4UMMA5MajorE0ELSM_0ELNSL_8SaturateE0EEEEEENS4_6LayoutINS5_IJSC_SC_SC_EEENS5_IJNSA_ILi0EEESS_SS_EEEEENS5_IJNS4_10UnderscoreESV_SV_EEEEENS4_23SM90_TMA_LOAD_MULTICASTENS4_14ComposedLayoutINS4_7SwizzleILi2ELi4ELi3EEENS4_18smem_ptr_flag_bitsILi8EEENSQ_INS5_IJNSA_ILi8EEESF_EEENS5_IJSF_SC_EEEEEEEvNS4_8identityESY_S18_vS19_EENS_8epilogue10collective18CollectiveEpilogueINS1B_23Sm100TmaWarpSpecializedILi1ELi1ELi32ELb0ELb0EEEJSG_NS5_IJNSQ_ISF_SC_EES1G_EEEaSH_aSH_NS1B_6fusion15FusionCallbacksIS1F_NS1I_17LinearCombinationIaiaiLNS_15FloatRoundStyleE2EEESG_S1H_JEEENS4_5SM1004TMEM4LOAD26SM100_TMEM_LOAD_16dp32b32xENS4_13SM90_TMA_LOADES18_NS4_39AutoVectorizingCopyWithAssumedAlignmentILi128EEENS4_14SM90_TMA_STOREES18_S1U_S1U_EEEvvEEEEvNT_6ParamsE)
        /*0d40*/ 	.short	0x0380
        /*0d42*/ 	.short	0x0800


	//----- nvinfo : EIATTR_SW_WAR
	.align		4
.L_55:
        /*0d44*/ 	.byte	0x04, 0x36
        /*0d46*/ 	.short	(.L_57 - .L_56)
.L_56:
        /*0d48*/ 	.word	0x00000008
.L_57:


//--------------------- .nv.callgraph             --------------------------
	.section	.nv.callgraph,"",@"SHT_CUDA_CALLGRAPH"
	.align	4
	.sectionentsize	8
	.align		4
        /*0000*/ 	.word	0x00000000
	.align		4
        /*0004*/ 	.word	0xffffffff
	.align		4
        /*0008*/ 	.word	index@(_ZN7cutlass13device_kernelINS_4gemm6kernel13GemmUniversalIN4cute5tupleIJiiiiEEENS1_10collective13CollectiveMmaINS1_35MainloopSm100TmaUmmaWarpSpecializedILi27ELi2ELi4ENS5_IJNS4_1CILi4EEESB_NSA_ILi1EEEEEEEENS5_IJNSA_ILi64EEESF_SF_EEEaNS5_IJlSC_lEEEaSH_NS4_8TiledMMAINS4_8MMA_AtomIJNS4_15SM100_MMA_S8_SSIaaiLi64ELi64ELNS4_4UMMA5MajorE0ELSM_0ELNSL_8SaturateE0EEEEEENS4_6LayoutINS5_IJSC_SC_SC_EEENS5_IJNSA_ILi0EEESS_SS_EEEEENS5_IJNS4_10UnderscoreESV_SV_EEEEENS4_23SM90_TMA_LOAD_MULTICASTENS4_14ComposedLayoutINS4_7SwizzleILi2ELi4ELi3EEENS4_18smem_ptr_flag_bitsILi8EEENSQ_INS5_IJNSA_ILi8EEESF_EEENS5_IJSF_SC_EEEEEEEvNS4_8identityESY_S18_vS19_EENS_8epilogue10collective18CollectiveEpilogueINS1B_23Sm100TmaWarpSpecializedILi1ELi1ELi32ELb0ELb0EEEJSG_NS5_IJNSQ_ISF_SC_EES1G_EEEaSH_aSH_NS1B_6fusion15FusionCallbacksIS1F_NS1I_17LinearCombinationIaiaiLNS_15FloatRoundStyleE2EEESG_S1H_JEEENS4_5SM1004TMEM4LOAD26SM100_TMEM_LOAD_16dp32b32xENS4_13SM90_TMA_LOADES18_NS4_39AutoVectorizingCopyWithAssumedAlignmentILi128EEENS4_14SM90_TMA_STOREES18_S1U_S1U_EEEvvEEEEvNT_6ParamsE)
	.align		4
        /*000c*/ 	.word	index@(__assertfail)
	.align		4
        /*0010*/ 	.word	0x00000000
	.align		4
        /*0014*/ 	.word	0xfffffffe
	.align		4
        /*0018*/ 	.word	0x00000000
	.align		4
        /*001c*/ 	.word	0xfffffffd
	.align		4
        /*0020*/ 	.word	0x00000000
	.align		4
        /*0024*/ 	.word	0xfffffffc


//--------------------- .nv.constant4             --------------------------
	.section	.nv.constant4,"a",@progbits
	.align	8
	.align		8
.nv.constant4:
        /*0000*/ 	.dword	__assertfail
	.align		8
        /*0008*/ 	.dword	__unnamed_1
	.align		8
        /*0010*/ 	.dword	__unnamed_2
	.align		8
        /*0018*/ 	.dword	_ZN40_INTERNAL_405acdf1_4_k_cu_53a175e6_269314cuda3std3__45__cpo5beginE
	.align		8
        /*0020*/ 	.dword	_ZN40_INTERNAL_405acdf1_4_k_cu_53a175e6_269314cuda3std3__45__cpo3endE
	.align		8
        /*0028*/ 	.dword	_ZN40_INTERNAL_405acdf1_4_k_cu_53a175e6_269314cuda3std3__45__cpo6cbeginE
	.align		8
        /*0030*/ 	.dword	_ZN40_INTERNAL_405acdf1_4_k_cu_53a175e6_269314cuda3std3__45__cpo4cendE
	.align		8
        /*0038*/ 	.dword	_ZN40_INTERNAL_405acdf1_4_k_cu_53a175e6_269314cuda3std3__442_GLOBAL__N__405acdf1_4_k_cu_53a175e6_269316ignoreE
	.align		8
        /*0040*/ 	.dword	_ZN40_INTERNAL_405acdf1_4_k_cu_53a175e6_269314cuda3std3__419piecewise_constructE
	.align		8
        /*0048*/ 	.dword	_ZN40_INTERNAL_405acdf1_4_k_cu_53a175e6_269314cuda3std3__48in_placeE
	.align		8
        /*0050*/ 	.dword	_ZN40_INTERNAL_405acdf1_4_k_cu_53a175e6_269314cuda3std6ranges3__45__cpo4swapE
	.align		8
        /*0058*/ 	.dword	_ZN40_INTERNAL_405acdf1_4_k_cu_53a175e6_269314cuda3std6ranges3__45__cpo9iter_moveE
	.align		8
        /*0060*/ 	.dword	_ZN40_INTERNAL_405acdf1_4_k_cu_53a175e6_269314cute7productE
	.align		8
        /*0068*/ 	.dword	_ZN40_INTERNAL_405acdf1_4_k_cu_53a175e6_269314cute1_E
	.align		8
        /*0070*/ 	.dword	$str$25
	.align		8
        /*0078*/ 	.dword	$str$26
	.align		8
        /*0080*/ 	.dword	$str$27
	.align		8
        /*0088*/ 	.dword	$str$28


//--------------------- .text._ZN7cutlass13device_kernelINS_4gemm6kernel13GemmUniversalIN4cute5tupleIJiiiiEEENS1_10collective13CollectiveMmaINS1_35MainloopSm100TmaUmmaWarpSpecializedILi27ELi2ELi4ENS5_IJNS4_1CILi4EEESB_NSA_ILi1EEEEEEEENS5_IJNSA_ILi64EEESF_SF_EEEaNS5_IJlSC_lEEEaSH_NS4_8TiledMMAINS4_8MMA_AtomIJNS4_15SM100_MMA_S8_SSIaaiLi64ELi64ELNS4_4UMMA5MajorE0ELSM_0ELNSL_8SaturateE0EEEEEENS4_6LayoutINS5_IJSC_SC_SC_EEENS5_IJNSA_ILi0EEESS_SS_EEEEENS5_IJNS4_10UnderscoreESV_SV_EEEEENS4_23SM90_TMA_LOAD_MULTICASTENS4_14ComposedLayoutINS4_7SwizzleILi2ELi4ELi3EEENS4_18smem_ptr_flag_bitsILi8EEENSQ_INS5_IJNSA_ILi8EEESF_EEENS5_IJSF_SC_EEEEEEEvNS4_8identityESY_S18_vS19_EENS_8epilogue10collective18CollectiveEpilogueINS1B_23Sm100TmaWarpSpecializedILi1ELi1ELi32ELb0ELb0EEEJSG_NS5_IJNSQ_ISF_SC_EES1G_EEEaSH_aSH_NS1B_6fusion15FusionCallbacksIS1F_NS1I_17LinearCombinationIaiaiLNS_15FloatRoundStyleE2EEESG_S1H_JEEENS4_5SM1004TMEM4LOAD26SM100_TMEM_LOAD_16dp32b32xENS4_13SM90_TMA_LOADES18_NS4_39AutoVectorizingCopyWithAssumedAlignmentILi128EEENS4_14SM90_TMA_STOREES18_S1U_S1U_EEEvvEEEEvNT_6ParamsE --------------------------
	.section	.text._ZN7cutlass13device_kernelINS_4gemm6kernel13GemmUniversalIN4cute5tupleIJiiiiEEENS1_10collective13CollectiveMmaINS1_35MainloopSm100TmaUmmaWarpSpecializedILi27ELi2ELi4ENS5_IJNS4_1CILi4EEESB_NSA_ILi1EEEEEEEENS5_IJNSA_ILi64EEESF_SF_EEEaNS5_IJlSC_lEEEaSH_NS4_8TiledMMAINS4_8MMA_AtomIJNS4_15SM100_MMA_S8_SSIaaiLi64ELi64ELNS4_4UMMA5MajorE0ELSM_0ELNSL_8SaturateE0EEEEEENS4_6LayoutINS5_IJSC_SC_SC_EEENS5_IJNSA_ILi0EEESS_SS_EEEEENS5_IJNS4_10UnderscoreESV_SV_EEEEENS4_23SM90_TMA_LOAD_MULTICASTENS4_14ComposedLayoutINS4_7SwizzleILi2ELi4ELi3EEENS4_18smem_ptr_flag_bitsILi8EEENSQ_INS5_IJNSA_ILi8EEESF_EEENS5_IJSF_SC_EEEEEEEvNS4_8identityESY_S18_vS19_EENS_8epilogue10collective18CollectiveEpilogueINS1B_23Sm100TmaWarpSpecializedILi1ELi1ELi32ELb0ELb0EEEJSG_NS5_IJNSQ_ISF_SC_EES1G_EEEaSH_aSH_NS1B_6fusion15FusionCallbacksIS1F_NS1I_17LinearCombinationIaiaiLNS_15FloatRoundStyleE2EEESG_S1H_JEEENS4_5SM1004TMEM4LOAD26SM100_TMEM_LOAD_16dp32b32xENS4_13SM90_TMA_LOADES18_NS4_39AutoVectorizingCopyWithAssumedAlignmentILi128EEENS4_14SM90_TMA_STOREES18_S1U_S1U_EEEvvEEEEvNT_6ParamsE,"ax",@progbits
	.align	128
.text._ZN7cutlass13device_kernelINS_4gemm6kernel13GemmUniversalIN4cute5tupleIJiiiiEEENS1_10collective13CollectiveMmaINS1_35MainloopSm100TmaUmmaWarpSpecializedILi27ELi2ELi4ENS5_IJNS4_1CILi4EEESB_NSA_ILi1EEEEEEEENS5_IJNSA_ILi64EEESF_SF_EEEaNS5_IJlSC_lEEEaSH_NS4_8TiledMMAINS4_8MMA_AtomIJNS4_15SM100_MMA_S8_SSIaaiLi64ELi64ELNS4_4UMMA5MajorE0ELSM_0ELNSL_8SaturateE0EEEEEENS4_6LayoutINS5_IJSC_SC_SC_EEENS5_IJNSA_ILi0EEESS_SS_EEEEENS5_IJNS4_10UnderscoreESV_SV_EEEEENS4_23SM90_TMA_LOAD_MULTICASTENS4_14ComposedLayoutINS4_7SwizzleILi2ELi4ELi3EEENS4_18smem_ptr_flag_bitsILi8EEENSQ_INS5_IJNSA_ILi8EEESF_EEENS5_IJSF_SC_EEEEEEEvNS4_8identityESY_S18_vS19_EENS_8epilogue10collective18CollectiveEpilogueINS1B_23Sm100TmaWarpSpecializedILi1ELi1ELi32ELb0ELb0EEEJSG_NS5_IJNSQ_ISF_SC_EES1G_EEEaSH_aSH_NS1B_6fusion15FusionCallbacksIS1F_NS1I_17LinearCombinationIaiaiLNS_15FloatRoundStyleE2EEESG_S1H_JEEENS4_5SM1004TMEM4LOAD26SM100_TMEM_LOAD_16dp32b32xENS4_13SM90_TMA_LOADES18_NS4_39AutoVectorizingCopyWithAssumedAlignmentILi128EEENS4_14SM90_TMA_STOREES18_S1U_S1U_EEEvvEEEEvNT_6ParamsE:
        .type           _ZN7cutlass13device_kernelINS_4gemm6kernel13GemmUniversalIN4cute5tupleIJiiiiEEENS1_10collective13CollectiveMmaINS1_35MainloopSm100TmaUmmaWarpSpecializedILi27ELi2ELi4ENS5_IJNS4_1CILi4EEESB_NSA_ILi1EEEEEEEENS5_IJNSA_ILi64EEESF_SF_EEEaNS5_IJlSC_lEEEaSH_NS4_8TiledMMAINS4_8MMA_AtomIJNS4_15SM100_MMA_S8_SSIaaiLi64ELi64ELNS4_4UMMA5MajorE0ELSM_0ELNSL_8SaturateE0EEEEEENS4_6LayoutINS5_IJSC_SC_SC_EEENS5_IJNSA_ILi0EEESS_SS_EEEEENS5_IJNS4_10UnderscoreESV_SV_EEEEENS4_23SM90_TMA_LOAD_MULTICASTENS4_14ComposedLayoutINS4_7SwizzleILi2ELi4ELi3EEENS4_18smem_ptr_flag_bitsILi8EEENSQ_INS5_IJNSA_ILi8EEESF_EEENS5_IJSF_SC_EEEEEEEvNS4_8identityESY_S18_vS19_EENS_8epilogue10collective18CollectiveEpilogueINS1B_23Sm100TmaWarpSpecializedILi1ELi1ELi32ELb0ELb0EEEJSG_NS5_IJNSQ_ISF_SC_EES1G_EEEaSH_aSH_NS1B_6fusion15FusionCallbacksIS1F_NS1I_17LinearCombinationIaiaiLNS_15FloatRoundStyleE2EEESG_S1H_JEEENS4_5SM1004TMEM4LOAD26SM100_TMEM_LOAD_16dp32b32xENS4_13SM90_TMA_LOADES18_NS4_39AutoVectorizingCopyWithAssumedAlignmentILi128EEENS4_14SM90_TMA_STOREES18_S1U_S1U_EEEvvEEEEvNT_6ParamsE,@function
        .size           _ZN7cutlass13device_kernelINS_4gemm6kernel13GemmUniversalIN4cute5tupleIJiiiiEEENS1_10collective13CollectiveMmaINS1_35MainloopSm100TmaUmmaWarpSpecializedILi27ELi2ELi4ENS5_IJNS4_1CILi4EEESB_NSA_ILi1EEEEEEEENS5_IJNSA_ILi64EEESF_SF_EEEaNS5_IJlSC_lEEEaSH_NS4_8TiledMMAINS4_8MMA_AtomIJNS4_15SM100_MMA_S8_SSIaaiLi64ELi64ELNS4_4UMMA5MajorE0ELSM_0ELNSL_8SaturateE0EEEEEENS4_6LayoutINS5_IJSC_SC_SC_EEENS5_IJNSA_ILi0EEESS_SS_EEEEENS5_IJNS4_10UnderscoreESV_SV_EEEEENS4_23SM90_TMA_LOAD_MULTICASTENS4_14ComposedLayoutINS4_7SwizzleILi2ELi4ELi3EEENS4_18smem_ptr_flag_bitsILi8EEENSQ_INS5_IJNSA_ILi8EEESF_EEENS5_IJSF_SC_EEEEEEEvNS4_8identityESY_S18_vS19_EENS_8epilogue10collective18CollectiveEpilogueINS1B_23Sm100TmaWarpSpecializedILi1ELi1ELi32ELb0ELb0EEEJSG_NS5_IJNSQ_ISF_SC_EES1G_EEEaSH_aSH_NS1B_6fusion15FusionCallbacksIS1F_NS1I_17LinearCombinationIaiaiLNS_15FloatRoundStyleE2EEESG_S1H_JEEENS4_5SM1004TMEM4LOAD26SM100_TMEM_LOAD_16dp32b32xENS4_13SM90_TMA_LOADES18_NS4_39AutoVectorizingCopyWithAssumedAlignmentILi128EEENS4_14SM90_TMA_STOREES18_S1U_S1U_EEEvvEEEEvNT_6ParamsE,(.L_x_205 - _ZN7cutlass13device_kernelINS_4gemm6kernel13GemmUniversalIN4cute5tupleIJiiiiEEENS1_10collective13CollectiveMmaINS1_35MainloopSm100TmaUmmaWarpSpecializedILi27ELi2ELi4ENS5_IJNS4_1CILi4EEESB_NSA_ILi1EEEEEEEENS5_IJNSA_ILi64EEESF_SF_EEEaNS5_IJlSC_lEEEaSH_NS4_8TiledMMAINS4_8MMA_AtomIJNS4_15SM100_MMA_S8_SSIaaiLi64ELi64ELNS4_4UMMA5MajorE0ELSM_0ELNSL_8SaturateE0EEEEEENS4_6LayoutINS5_IJSC_SC_SC_EEENS5_IJNSA_ILi0EEESS_SS_EEEEENS5_IJNS4_10UnderscoreESV_SV_EEEEENS4_23SM90_TMA_LOAD_MULTICASTENS4_14ComposedLayoutINS4_7SwizzleILi2ELi4ELi3EEENS4_18smem_ptr_flag_bitsILi8EEENSQ_INS5_IJNSA_ILi8EEESF_EEENS5_IJSF_SC_EEEEEEEvNS4_8identityESY_S18_vS19_EENS_8epilogue10collective18CollectiveEpilogueINS1B_23Sm100TmaWarpSpecializedILi1ELi1ELi32ELb0ELb0EEEJSG_NS5_IJNSQ_ISF_SC_EES1G_EEEaSH_aSH_NS1B_6fusion15FusionCallbacksIS1F_NS1I_17LinearCombinationIaiaiLNS_15FloatRoundStyleE2EEESG_S1H_JEEENS4_5SM1004TMEM4LOAD26SM100_TMEM_LOAD_16dp32b32xENS4_13SM90_TMA_LOADES18_NS4_39AutoVectorizingCopyWithAssumedAlignmentILi128EEENS4_14SM90_TMA_STOREES18_S1U_S1U_EEEvvEEEEvNT_6ParamsE)
        .other          _ZN7cutlass13device_kernelINS_4gemm6kernel13GemmUniversalIN4cute5tupleIJiiiiEEENS1_10collective13CollectiveMmaINS1_35MainloopSm100TmaUmmaWarpSpecializedILi27ELi2ELi4ENS5_IJNS4_1CILi4EEESB_NSA_ILi1EEEEEEEENS5_IJNSA_ILi64EEESF_SF_EEEaNS5_IJlSC_lEEEaSH_NS4_8TiledMMAINS4_8MMA_AtomIJNS4_15SM100_MMA_S8_SSIaaiLi64ELi64ELNS4_4UMMA5MajorE0ELSM_0ELNSL_8SaturateE0EEEEEENS4_6LayoutINS5_IJSC_SC_SC_EEENS5_IJNSA_ILi0EEESS_SS_EEEEENS5_IJNS4_10UnderscoreESV_SV_EEEEENS4_23SM90_TMA_LOAD_MULTICASTENS4_14ComposedLayoutINS4_7SwizzleILi2ELi4ELi3EEENS4_18smem_ptr_flag_bitsILi8EEENSQ_INS5_IJNSA_ILi8EEESF_EEENS5_IJSF_SC_EEEEEEEvNS4_8identityESY_S18_vS19_EENS_8epilogue10collective18CollectiveEpilogueINS1B_23Sm100TmaWarpSpecializedILi1ELi1ELi32ELb0ELb0EEEJSG_NS5_IJNSQ_ISF_SC_EES1G_EEEaSH_aSH_NS1B_6fusion15FusionCallbacksIS1F_NS1I_17LinearCombinationIaiaiLNS_15FloatRoundStyleE2EEESG_S1H_JEEENS4_5SM1004TMEM4LOAD26SM100_TMEM_LOAD_16dp32b32xENS4_13SM90_TMA_LOADES18_NS4_39AutoVectorizingCopyWithAssumedAlignmentILi128EEENS4_14SM90_TMA_STOREES18_S1U_S1U_EEEvvEEEEvNT_6ParamsE,@"STO_CUDA_ENTRY STV_DEFAULT"
_ZN7cutlass13device_kernelINS_4gemm6kernel13GemmUniversalIN4cute5tupleIJiiiiEEENS1_10collective13CollectiveMmaINS1_35MainloopSm100TmaUmmaWarpSpecializedILi27ELi2ELi4ENS5_IJNS4_1CILi4EEESB_NSA_ILi1EEEEEEEENS5_IJNSA_ILi64EEESF_SF_EEEaNS5_IJlSC_lEEEaSH_NS4_8TiledMMAINS4_8MMA_AtomIJNS4_15SM100_MMA_S8_SSIaaiLi64ELi64ELNS4_4UMMA5MajorE0ELSM_0ELNSL_8SaturateE0EEEEEENS4_6LayoutINS5_IJSC_SC_SC_EEENS5_IJNSA_ILi0EEESS_SS_EEEEENS5_IJNS4_10UnderscoreESV_SV_EEEEENS4_23SM90_TMA_LOAD_MULTICASTENS4_14ComposedLayoutINS4_7SwizzleILi2ELi4ELi3EEENS4_18smem_ptr_flag_bitsILi8EEENSQ_INS5_IJNSA_ILi8EEESF_EEENS5_IJSF_SC_EEEEEEEvNS4_8identityESY_S18_vS19_EENS_8epilogue10collective18CollectiveEpilogueINS1B_23Sm100TmaWarpSpecializedILi1ELi1ELi32ELb0ELb0EEEJSG_NS5_IJNSQ_ISF_SC_EES1G_EEEaSH_aSH_NS1B_6fusion15FusionCallbacksIS1F_NS1I_17LinearCombinationIaiaiLNS_15FloatRoundStyleE2EEESG_S1H_JEEENS4_5SM1004TMEM4LOAD26SM100_TMEM_LOAD_16dp32b32xENS4_13SM90_TMA_LOADES18_NS4_39AutoVectorizingCopyWithAssumedAlignmentILi128EEENS4_14SM90_TMA_STOREES18_S1U_S1U_EEEvvEEEEvNT_6ParamsE:
[----:B------:R-:W1:Y:S01]  /*0000*/  LDC R1, c[0x0][0x37c] ;  /* 0x0000df00ff017b82 */ /* 0x000e620000000800 */
[----:B------:R-:W2:Y:S01]  /*0010*/  S2R R69, SR_TID.X ;  /* 0x0000000000457919 */ /* 0x000ea20000002100 */
[----:B------:R-:W3:Y:S01]  /*0020*/  LDCU.64 UR6, c[0x0][0x890] ;  /* 0x00011200ff0677ac */ /* 0x000ee20008000a00 */
[----:B------:R-:W-:Y:S01]  /*0030*/  PRMT R80, RZ, 0x7610, R80 ;  /* 0x00007610ff507816 */ /* 0x000fe20000000050 */
[----:B------:R-:W4:Y:S01]  /*0040*/  LDCU.64 UR52, c[0x0][0x358] ;  /* 0x00006b00ff3477ac */ /* 0x000f220008000a00 */
[----:B------:R-:W-:Y:S02]  /*0050*/  ELECT P3, URZ, PT ;  /* 0x0000000000ff782f */ /* 0x000fe40003860000 */
[----:B---3--:R-:W-:-:S04]  /*0060*/  ISETP.NE.U32.AND P0, PT, RZ, UR6, PT ;  /* 0x00000006ff007c0c */ /* 0x008fc8000bf05070 */
[----:B------:R-:W-:Y:S02]  /*0070*/  ISETP.NE.AND.EX P1, PT, RZ, UR7, PT, P0 ;  /* 0x00000007ff007c0c */ /* 0x000fe4000bf25300 */
[----:B--2---:R-:W-:-:S05]  /*0080*/  SHF.R.U32.HI R81, RZ, 0x5, R69 ;  /* 0x00000005ff517819 */ /* 0x004fca0000011645 */
[----:B------:R-:W2:Y:S02]  /*0090*/  SHFL.IDX PT, R0, R81, RZ, 0x1f ;  /* 0x00001fff51007589 */ /* 0x000ea400000e0000 */
[----:B--2---:R-:W-:-:S04]  /*00a0*/  R2UR UR10, R0 ;  /* 0x00000000000a72ca */ /* 0x004fc800000e0000 */
[----:B-1--4-:R-:W-:Y:S05]  /*00b0*/  @P1 BRA `(.L_x_0) ;  /* 0x00000000002c1947 */ /* 0x012fea0003800000 */
[----:B------:R-:W1:Y:S02]  /*00c0*/  LDCU.64 UR4, c[0x0][0x888] ;  /* 0x00011100ff0477ac */ /* 0x000e640008000a00 */
[----:B-1----:R-:W-:-:S04]  /*00d0*/  UISETP.NE.U32.AND UP0, UPT, UR4, URZ, UPT ;  /* 0x000000ff0400728c */ /* 0x002fc8000bf05070 */
[----:B------:R-:W-:-:S09]  /*00e0*/  UISETP.NE.AND.EX UP0, UPT, UR5, URZ, UPT, UP0 ;  /* 0x000000ff0500728c */ /* 0x000fd2000bf05300 */
[----:B------:R-:W-:Y:S05]  /*00f0*/  BRA.U !UP0, `(.L_x_1) ;  /* 0x0000000108107547 */ /* 0x000fea000b800000 */
[----:B------:R-:W1:Y:S02]  /*0100*/  LDC.64 R2, c[0x0][0x888] ;  /* 0x00022200ff027b82 */ /* 0x000e640000000a00 */
[----:B-1----:R1:W5:Y:S01]  /*0110*/  LDG.E R39, desc[UR52][R2.64] ;  /* 0x0000003402277981 */ /* 0x002362000c1e1900 */
[----:B------:R-:W-:Y:S01]  /*0120*/  HFMA2 R80, -RZ, RZ, 0, 5.9604644775390625e-08 ;  /* 0x00000001ff507431 */ /* 0x000fe200000001ff */
[----:B------:R-:W-:Y:S05]  /*0130*/  BRA `(.L_x_0) ;  /* 0x00000000000c7947 */ /* 0x000fea0003800000 */
.L_x_1:
[----:B------:R-:W1:Y:S01]  /*0140*/  LDCU UR4, c[0x0][0x880] ;  /* 0x00011000ff0477ac */ /* 0x000e620008000800 */
[----:B------:R-:W-:Y:S01]  /*0150*/  HFMA2 R80, -RZ, RZ, 0, 5.9604644775390625e-08 ;  /* 0x00000001ff507431 */ /* 0x000fe200000001ff */
[----:B-1----:R-:W-:-:S07]  /*0160*/  MOV R39, UR4 ;  /* 0x0000000400277c02 */ /* 0x002fce0008000f00 */
.L_x_0:
[----:B------:R-:W2:Y:S02]  /*0170*/  LDCU.64 UR4, c[0x0][0x8b0] ;  /* 0x00011600ff0477ac */ /* 0x000ea40008000a00 */
[----:B--2---:R-:W-:-:S04]  /*0180*/  UISETP.NE.U32.AND UP0, UPT, UR4, URZ, UPT ;  /* 0x000000ff0400728c */ /* 0x004fc8000bf05070 */
[----:B------:R-:W-:-:S09]  /*0190*/  UISETP.NE.AND.EX UP0, UPT, UR5, URZ, UPT, UP0 ;  /* 0x000000ff0500728c */ /* 0x000fd2000bf05300 */
[----:B------:R-:W-:Y:S05]  /*01a0*/  BRA.U UP0, `(.L_x_2) ;  /* 0x0000000100247547 */ /* 0x000fea000b800000 */
[----:B------:R-:W2:Y:S02]  /*01b0*/  LDCU.64 UR4, c[0x0][0x8a8] ;  /* 0x00011500ff0477ac */ /* 0x000ea40008000a00 */
[----:B--2---:R-:W-:-:S04]  /*01c0*/  UISETP.NE.U32.AND UP0, UPT, UR4, URZ, UPT ;  /* 0x000000ff0400728c */ /* 0x004fc8000bf05070 */
[----:B------:R-:W-:-:S09]  /*01d0*/  UISETP.NE.AND.EX UP0, UPT, UR5, URZ, UPT, UP0 ;  /* 0x000000ff0500728c */ /* 0x000fd2000bf05300 */
[----:B------:R-:W-:Y:S05]  /*01e0*/  BRA.U !UP0, `(.L_x_3) ;  /* 0x00000001080c7547 */ /* 0x000fea000b800000 */
[----:B-1----:R-:W1:Y:S02]  /*01f0*/  LDC.64 R2, c[0x0][0x8a8] ;  /* 0x00022a00ff027b82 */ /* 0x002e640000000a00 */
[----:B-1----:R2:W5:Y:S01]  /*0200*/  LDG.E R38, desc[UR52][R2.64] ;  /* 0x0000003402267981 */ /* 0x002562000c1e1900 */
[----:B------:R-:W-:Y:S05]  /*0210*/  BRA `(.L_x_2) ;  /* 0x0000000000087947 */ /* 0x000fea0003800000 */
.L_x_3:
[----:B------:R-:W2:Y:S02]  /*0220*/  LDCU UR4, c[0x0][0x8a0] ;  /* 0x00011400ff0477ac */ /* 0x000ea40008000800 */
[----:B--2---:R-:W-:Y:S02]  /*0230*/  MOV R38, UR4 ;  /* 0x0000000400267c02 */ /* 0x004fe40008000f00 */
.L_x_2:
[----:B------:R-:W-:Y:S01]  /*0240*/  IMAD.U32 R0, RZ, RZ, UR10 ;  /* 0x0000000aff007e24 */ /* 0x000fe2000f8e00ff */
[----:B------:R-:W-:Y:S04]  /*0250*/  BSSY.RECONVERGENT B0, `(.L_x_4) ;  /* 0x000000c000007945 */ /* 0x000fe80003800200 */
[C---:B------:R-:W-:Y:S02]  /*0260*/  ISETP.NE.OR P2, PT, R0.reuse, 0x1, !P3 ;  /* 0x000000010000780c */ /* 0x040fe40005f45670 */
[----:B------:R-:W-:-:S11]  /*0270*/  ISETP.NE.OR P1, PT, R0, 0x3, !P3 ;  /* 0x000000030000780c */ /* 0x000fd60005f25670 */
[----:B------:R-:W-:Y:S05]  /*0280*/  @P2 BRA `(.L_x_5) ;  /* 0x0000000000202947 */ /* 0x000fea0003800000 */
[----:B------:R-:W3:Y:S02]  /*0290*/  LDCU.64 UR4, c[0x0][0x348] ;  /* 0x00006900ff0477ac */ /* 0x000ee40008000a00 */
[----:B---3--:R-:W-:Y:S02]  /*02a0*/  UIADD3 UR8, UP1, UPT, UR4, 0x80, URZ ;  /* 0x0000008004087890 */ /* 0x008fe4000ff3e0ff */
[----:B------:R-:W-:Y:S02]  /*02b0*/  UIADD3 UR4, UP0, UPT, UR4, 0x180, URZ ;  /* 0x0000018004047890 */ /* 0x000fe4000ff1e0ff */
[----:B------:R-:W-:Y:S02]  /*02c0*/  UIADD3.X UR9, UPT, UPT, URZ, UR5, URZ, UP1, !UPT ;  /* 0x00000005ff097290 */ /* 0x000fe40008ffe4ff */
[----:B------:R-:W-:-:S07]  /*02d0*/  UIADD3.X UR5, UPT, UPT, URZ, UR5, URZ, UP0, !UPT ;  /* 0x00000005ff057290 */ /* 0x000fce00087fe4ff */
[----:B------:R3:W-:Y:S02]  /*02e0*/  UTMACCTL.PF [UR8] ;  /* 0x00000000080079b9 */ /* 0x0007e40008040000 */
[----:B------:R3:W-:Y:S02]  /*02f0*/  UTMACCTL.PF [UR4] ;  /* 0x00000000040079b9 */ /* 0x0007e40008040000 */
[----:B---3--:R-:W-:Y:S01]  /*0300*/  NOP ;  /* 0x0000000000007918 */ /* 0x008fe20000000000 */
.L_x_5:
[----:B------:R-:W-:Y:S05]  /*0310*/  BSYNC.RECONVERGENT B0 ;  /* 0x0000000000007941 */ /* 0x000fea0003800200 */
.L_x_4:
[----:B------:R-:W-:Y:S04]  /*0320*/  BSSY.RECONVERGENT B0, `(.L_x_6) ;  /* 0x000000a000007945 */ /* 0x000fe80003800200 */
        /* <DEDUP_REMOVED lines=9> */
.L_x_7:
[----:B------:R-:W-:Y:S05]  /*03c0*/  BSYNC.RECONVERGENT B0 ;  /* 0x0000000000007941 */ /* 0x000fea0003800200 */
.L_x_6:
[----:B------:R-:W3:Y:S01]  /*03d0*/  LDCU.64 UR4, c[0x0][0x888] ;  /* 0x00011100ff0477ac */ /* 0x000ee20008000a00 */
[----:B------:R-:W-:Y:S01]  /*03e0*/  ISETP.NE.AND.EX P0, PT, RZ, UR7, PT, P0 ;  /* 0x00000007ff007c0c */ /* 0x000fe2000bf05300 */
[----:B------:R-:W-:Y:S01]  /*03f0*/  UPLOP3.LUT UP3, UPT, UPT, UPT, UPT, 0x80, 0x8 ;  /* 0x000000000008789c */ /* 0x000fe20003f6f070 */
[----:B---3--:R-:W-:-:S04]  /*0400*/  ISETP.NE.U32.AND P1, PT, RZ, UR4, PT ;  /* 0x00000004ff007c0c */ /* 0x008fc8000bf25070 */
[----:B------:R-:W-:-:S13]  /*0410*/  ISETP.NE.AND.EX P1, PT, RZ, UR5, PT, P1 ;  /* 0x00000005ff007c0c */ /* 0x000fda000bf25310 */
[----:B------:R-:W-:Y:S05]  /*0420*/  @P1 BRA P0, `(.L_x_8) ;  /* 0x0000000000281947 */ /* 0x000fea0000000000 */
[----:B-----5:R-:W-:Y:S01]  /*0430*/  R2UR UR8, R39 ;  /* 0x00000000270872ca */ /* 0x020fe200000e0000 */
[----:B------:R-:W-:Y:S02]  /*0440*/  UISETP.NE.U32.AND UP0, UPT, UR6, URZ, UPT ;  /* 0x000000ff0600728c */ /* 0x000fe4000bf05070 */
[----:B------:R-:W-:Y:S02]  /*0450*/  UISETP.NE.U32.AND UP1, UPT, UR4, URZ, UPT ;  /* 0x000000ff0400728c */ /* 0x000fe4000bf25070 */
[----:B------:R-:W-:Y:S02]  /*0460*/  UISETP.NE.AND.EX UP2, UPT, UR7, URZ, UPT, UP0 ;  /* 0x000000ff0700728c */ /* 0x000fe4000bf45300 */
[----:B------:R-:W-:-:S04]  /*0470*/  UISETP.NE.AND.EX UP0, UPT, UR5, URZ, UPT, UP1 ;  /* 0x000000ff0500728c */ /* 0x000fc8000bf05310 */
[----:B------:R-:W-:Y:S02]  /*0480*/  USEL UR4, URZ, 0xffffffff, UP0 ;  /* 0xffffffffff047887 */ /* 0x000fe40008000000 */
[----:B------:R-:W-:-:S04]  /*0490*/  UISETP.NE.AND UP1, UPT, UR8, URZ, UPT ;  /* 0x000000ff0800728c */ /* 0x000fc8000bf25270 */
[----:B------:R-:W-:-:S04]  /*04a0*/  @!UP2 USEL UR4, URZ, 0xffffffff, UP1 ;  /* 0xffffffffff04a887 */ /* 0x000fc80008800000 */
[----:B------:R-:W-:-:S04]  /*04b0*/  ULOP3.LUT UR4, UR4, 0x1, URZ, 0xc0, !UPT ;  /* 0x0000000104047892 */ /* 0x000fc8000f8ec0ff */
[----:B------:R-:W-:-:S11]  /*04c0*/  UISETP.NE.U32.AND UP3, UPT, UR4, 0x1, UPT ;  /* 0x000000010400788c */ /* 0x000fd6000bf65070 */
.L_x_8:
[----:B-12---:R-:W1:Y:S01]  /*04d0*/  SHFL.IDX PT, R2, R81, RZ, 0x1f ;  /* 0x00001fff51027589 */ /* 0x006e6200000e0000 */
[----:B------:R-:W-:-:S04]  /*04e0*/  UISETP.NE.AND UP0, UPT, UR10, 0x2, UPT ;  /* 0x000000020a00788c */ /* 0x000fc8000bf05270 */
[----:B------:R-:W-:Y:S01]  /*04f0*/  USEL UR26, URZ, 0x1, UP0 ;  /* 0x00000001ff1a7887 */ /* 0x000fe20008000000 */
[----:B-1----:R-:W-:-:S13]  /*0500*/  ISETP.NE.AND P0, PT, R2, RZ, PT ;  /* 0x000000ff0200720c */ /* 0x002fda0003f05270 */
[----:B------:R-:W-:Y:S05]  /*0510*/  @P0 BRA `(.L_x_9) ;  /* 0x00000004001c0947 */ /* 0x000fea0003800000 */
[----:B------:R-:W-:Y:S01]  /*0520*/  ELECT P0, URZ, PT ;  /* 0x0000000000ff782f */ /* 0x000fe20003800000 */
[----:B------:R-:W-:-:S12]  /*0530*/  BSSY.RECONVERGENT B0, `(.L_x_9) ;  /* 0x0000045000007945 */ /* 0x000fd80003800200 */
[----:B------:R-:W-:Y:S05]  /*0540*/  @!P0 BRA `(.L_x_10) ;  /* 0x00000004000c8947 */ /* 0x000fea0003800000 */
[----:B------:R-:W1:Y:S01]  /*0550*/  S2UR UR6, SR_CgaCtaId ;  /* 0x00000000000679c3 */ /* 0x000e620000008800 */
[----:B------:R-:W-:Y:S01]  /*0560*/  UMOV UR7, 0x400 ;  /* 0x0000040000077882 */ /* 0x000fe20000000000 */
[----:B------:R-:W-:Y:S01]  /*0570*/  UMOV UR5, 0x1 ;  /* 0x0000000100057882 */ /* 0x000fe20000000000 */
[----:B------:R-:W-:Y:S01]  /*0580*/  UMOV UR4, 0x7 ;  /* 0x0000000700047882 */ /* 0x000fe20000000000 */
[----:B------:R-:W-:-:S04]  /*0590*/  UIADD3 UR8, UPT, UPT, -UR5, 0x100000, URZ ;  /* 0x0010000005087890 */ /* 0x000fc8000fffe1ff */
[----:B------:R-:W-:Y:S02]  /*05a0*/  USHF.L.U32 UR9, UR8, 0xb, URZ ;  /* 0x0000000b08097899 */ /* 0x000fe400080006ff */
[----:B------:R-:W-:Y:S02]  /*05b0*/  USHF.L.U32 UR8, UR8, 0x1, URZ ;  /* 0x0000000108087899 */ /* 0x000fe400080006ff */
[----:B------:R-:W-:-:S04]  /*05c0*/  UIADD3 UR4, UPT, UPT, -UR4, 0x100000, URZ ;  /* 0x0010000004047890 */ /* 0x000fc8000fffe1ff */
[----:B------:R-:W-:Y:S02]  /*05d0*/  USHF.L.U32 UR5, UR4, 0xb, URZ ;  /* 0x0000000b04057899 */ /* 0x000fe400080006ff */
[----:B------:R-:W-:Y:S02]  /*05e0*/  USHF.L.U32 UR4, UR4, 0x1, URZ ;  /* 0x0000000104047899 */ /* 0x000fe400080006ff */
[----:B-1----:R-:W-:Y:S01]  /*05f0*/  ULEA UR6, UR6, UR7, 0x18 ;  /* 0x0000000706067291 */ /* 0x002fe2000f8ec0ff */
[----:B------:R-:W1:Y:S11]  /*0600*/  FENCE.VIEW.ASYNC.S ;  /* 0x00000000000073c6 */ /* 0x000e760000000000 */
[----:B-1----:R1:W2:Y:S01]  /*0610*/  SYNCS.EXCH.64 URZ, [UR6], UR8 ;  /* 0x0000000806ff75b2 */ /* 0x0022a20008000100 */
[----:B------:R1:W3:Y:S01]  /*0620*/  SYNCS.EXCH.64 URZ, [UR6+0xd8], UR4 ;  /* 0x0000d80406ff75b2 */ /* 0x0002e20008000100 */
[----:B------:R1:W4:Y:S01]  /*0630*/  SYNCS.EXCH.64 URZ, [UR6+0x8], UR8 ;  /* 0x0000080806ff75b2 */ /* 0x0003220008000100 */
[----:B------:R1:W1:Y:S01]  /*0640*/  SYNCS.EXCH.64 URZ, [UR6+0xe0], UR4 ;  /* 0x0000e00406ff75b2 */ /* 0x0002620008000100 */
        /* <DEDUP_REMOVED lines=50> */
[----:B--234-:R-:W-:Y:S01]  /*0970*/  NOP ;  /* 0x0000000000007918 */ /* 0x01cfe20000000000 */
.L_x_10:
[----:B-1----:R-:W-:Y:S05]  /*0980*/  BSYNC.RECONVERGENT B0 ;  /* 0x0000000000007941 */ /* 0x002fea0003800200 */
.L_x_9:
[----:B------:R-:W1:Y:S01]  /*0990*/  SHFL.IDX PT, R2, R81, RZ, 0x1f ;  /* 0x00001fff51027589 */ /* 0x000e6200000e0000 */
[----:B------:R-:W-:Y:S01]  /*09a0*/  NOP ;  /* 0x0000000000007918 */ /* 0x000fe20000000000 */
[----:B-1----:R-:W-:-:S13]  /*09b0*/  ISETP.NE.AND P0, PT, R2, 0x1, PT ;  /* 0x000000010200780c */ /* 0x002fda0003f05270 */
[----:B------:R-:W-:Y:S05]  /*09c0*/  @P0 BRA `(.L_x_11) ;  /* 0x0000000000400947 */ /* 0x000fea0003800000 */
        /* <DEDUP_REMOVED lines=9> */
[----:B------:R-:W-:Y:S01]  /*0a60*/  USHF.L.U32 UR4, UR4, 0x1, URZ ;  /* 0x0000000104047899 */ /* 0x000fe200080006ff */
[----:B------:R-:W-:Y:S01]  /*0a70*/  ELECT P0, URZ, PT ;  /* 0x0000000000ff782f */ /* 0x000fe20003800000 */
[----:B-1----:R-:W-:Y:S01]  /*0a80*/  ULEA UR6, UR6, UR7, 0x18 ;  /* 0x0000000706067291 */ /* 0x002fe2000f8ec0ff */
[----:B------:R-:W1:Y:S11]  /*0a90*/  FENCE.VIEW.ASYNC.S ;  /* 0x00000000000073c6 */ /* 0x000e760000000000 */
[----:B-1----:R1:W2:Y:S01]  /*0aa0*/  SYNCS.EXCH.64 URZ, [UR6+0x1b0], UR8 ;  /* 0x0001b00806ff75b2 */ /* 0x0022a20008000100 */
[----:B------:R1:W3:Y:S01]  /*0ab0*/  SYNCS.EXCH.64 URZ, [UR6+0x1b8], UR4 ;  /* 0x0001b80406ff75b2 */ /* 0x0002e20008000100 */
[----:B------:R-:W-:Y:S01]  /*0ac0*/  NOP ;  /* 0x0000000000007918 */ /* 0x000fe20000000000 */
.L_x_11:
[----:B------:R-:W4:Y:S01]  /*0ad0*/  SHFL.IDX PT, R2, R81, RZ, 0x1f ;  /* 0x00001fff51027589 */ /* 0x000f2200000e0000 */
[----:B------:R-:W-:Y:S01]  /*0ae0*/  NOP ;  /* 0x0000000000007918 */ /* 0x000fe20000000000 */
[----:B----4-:R-:W-:-:S13]  /*0af0*/  ISETP.NE.AND P0, PT, R2, 0x3, PT ;  /* 0x000000030200780c */ /* 0x010fda0003f05270 */
[----:B------:R-:W-:Y:S05]  /*0b00*/  @P0 BRA `(.L_x_12) ;  /* 0x0000000000300947 */ /* 0x000fea0003800000 */
[----:B-1----:R-:W1:Y:S01]  /*0b10*/  S2UR UR5, SR_CgaCtaId ;  /* 0x00000000000579c3 */ /* 0x002e620000008800 */
[----:B------:R-:W-:Y:S01]  /*0b20*/  UMOV UR6, 0x400 ;  /* 0x0000040000067882 */ /* 0x000fe20000000000 */
[----:B------:R-:W-:Y:S01]  /*0b30*/  UMOV UR4, 0x20 ;  /* 0x0000002000047882 */ /* 0x000fe20000000000 */
[----:B------:R-:W-:Y:S01]  /*0b40*/  ELECT P0, URZ, PT ;  /* 0x0000000000ff782f */ /* 0x000fe20003800000 */
[----:B-1----:R-:W-:Y:S02]  /*0b50*/  ULEA UR5, UR5, UR6, 0x18 ;  /* 0x0000000605057291 */ /* 0x002fe4000f8ec0ff */
[----:B------:R-:W-:-:S04]  /*0b60*/  UIADD3 UR6, UPT, UPT, -UR4, 0x100000, URZ ;  /* 0x0010000004067890 */ /* 0x000fc8000fffe1ff */
[----:B------:R-:W-:Y:S02]  /*0b70*/  USHF.L.U32 UR7, UR6, 0xb, URZ ;  /* 0x0000000b06077899 */ /* 0x000fe400080006ff */
[----:B------:R-:W-:Y:S01]  /*0b80*/  USHF.L.U32 UR6, UR6, 0x1, URZ ;  /* 0x0000000106067899 */ /* 0x000fe200080006ff */
[----:B------:R-:W1:Y:S11]  /*0b90*/  FENCE.VIEW.ASYNC.S ;  /* 0x00000000000073c6 */ /* 0x000e760000000000 */
[----:B-1----:R4:W1:Y:S01]  /*0ba0*/  SYNCS.EXCH.64 URZ, [UR5+0x1c0], UR6 ;  /* 0x0001c00605ff75b2 */ /* 0x0028620008000100 */
[----:B------:R4:W1:Y:S02]  /*0bb0*/  SYNCS.EXCH.64 URZ, [UR5+0x1c8], UR6 ;  /* 0x0001c80605ff75b2 */ /* 0x0008640008000100 */
[----:B----4-:R-:W-:Y:S01]  /*0bc0*/  NOP ;  /* 0x0000000000007918 */ /* 0x010fe20000000000 */
.L_x_12:
[----:B------:R-:W4:Y:S01]  /*0bd0*/  SHFL.IDX PT, R2, R81, RZ, 0x1f ;  /* 0x00001fff51027589 */ /* 0x000f2200000e0000 */
[----:B------:R-:W-:Y:S01]  /*0be0*/  NOP ;  /* 0x0000000000007918 */ /* 0x000fe20000000000 */
[----:B----4-:R-:W-:-:S13]  /*0bf0*/  ISETP.NE.AND P0, PT, R2, 0x4, PT ;  /* 0x000000040200780c */ /* 0x010fda0003f05270 */
[----:B------:R-:W-:Y:S05]  /*0c00*/  @P0 BRA `(.L_x_13) ;  /* 0x00000000004c0947 */ /* 0x000fea0003800000 */
[----:B-1----:R-:W1:Y:S01]  /*0c10*/  S2UR UR5, SR_CgaCtaId ;  /* 0x00000000000579c3 */ /* 0x002e620000008800 */
[----:B------:R-:W-:Y:S01]  /*0c20*/  UMOV UR7, 0xe20 ;  /* 0x00000e2000077882 */ /* 0x000fe20000000000 */
[----:B------:R-:W-:Y:S01]  /*0c30*/  UMOV UR6, 0x400 ;  /* 0x0000040000067882 */ /* 0x000fe20000000000 */
[----:B------:R-:W-:Y:S01]  /*0c40*/  USEL UR7, UR7, 0xc20, UP3 ;  /* 0x00000c2007077887 */ /* 0x000fe20009800000 */
[----:B------:R-:W-:Y:S01]  /*0c50*/  UMOV UR4, 0x1 ;  /* 0x0000000100047882 */ /* 0x000fe20000000000 */
[----:B------:R-:W-:Y:S01]  /*0c60*/  ELECT P0, URZ, PT ;  /* 0x0000000000ff782f */ /* 0x000fe20003800000 */
[----:B------:R-:W-:-:S04]  /*0c70*/  UIADD3 UR8, UPT, UPT, -UR4, 0x100000, URZ ;  /* 0x0010000004087890 */ /* 0x000fc8000fffe1ff */
[----:B------:R-:W-:Y:S02]  /*0c80*/  USHF.L.U32 UR9, UR8, 0xb, URZ ;  /* 0x0000000b08097899 */ /* 0x000fe400080006ff */
[----:B------:R-:W-:Y:S02]  /*0c90*/  USHF.L.U32 UR8, UR8, 0x1, URZ ;  /* 0x0000000108087899 */ /* 0x000fe400080006ff */
[----:B-1----:R-:W-:Y:S02]  /*0ca0*/  ULEA UR5, UR5, UR6, 0x18 ;  /* 0x0000000605057291 */ /* 0x002fe4000f8ec0ff */
[----:B------:R-:W-:-:S04]  /*0cb0*/  UIADD3 UR6, UPT, UPT, -UR7, 0x100000, URZ ;  /* 0x0010000007067890 */ /* 0x000fc8000fffe1ff */
[----:B------:R-:W-:Y:S02]  /*0cc0*/  USHF.L.U32 UR7, UR6, 0xb, URZ ;  /* 0x0000000b06077899 */ /* 0x000fe400080006ff */
[----:B------:R-:W-:Y:S01]  /*0cd0*/  USHF.L.U32 UR6, UR6, 0x1, URZ ;  /* 0x0000000106067899 */ /* 0x000fe200080006ff */
[----:B------:R-:W1:Y:S03]  /*0ce0*/  FENCE.VIEW.ASYNC.S ;  /* 0x00000000000073c6 */ /* 0x000e660000000000 */
[----:B-1----:R4:W1:Y:S08]  /*0cf0*/  SYNCS.EXCH.64 URZ, [UR5+0x1d0], UR8 ;  /* 0x0001d00805ff75b2 */ /* 0x0028700008000100 */
[----:B------:R4:W1:Y:S01]  /*0d00*/  SYNCS.EXCH.64 URZ, [UR5+0x1e0], UR6 ;  /* 0x0001e00605ff75b2 */ /* 0x0008620008000100 */
[----:B------:R4:W1:Y:S01]  /*0d10*/  SYNCS.EXCH.64 URZ, [UR5+0x1d8], UR8 ;  /* 0x0001d80805ff75b2 */ /* 0x0008620008000100 */
[----:B------:R4:W1:Y:S02]  /*0d20*/  SYNCS.EXCH.64 URZ, [UR5+0x1e8], UR6 ;  /* 0x0001e80605ff75b2 */ /* 0x0008640008000100 */
[----:B----4-:R-:W-:Y:S01]  /*0d30*/  NOP ;  /* 0x0000000000007918 */ /* 0x010fe20000000000 */
.L_x_13:
[----:B------:R-:W4:Y:S01]  /*0d40*/  SHFL.IDX PT, R2, R81, RZ, 0x1f ;  /* 0x00001fff51027589 */ /* 0x000f2200000e0000 */
[----:B------:R-:W-:Y:S01]  /*0d50*/  NOP ;  /* 0x0000000000007918 */ /* 0x000fe20000000000 */
[----:B----4-:R-:W-:-:S13]  /*0d60*/  ISETP.NE.AND P0, PT, R2, 0x5, PT ;  /* 0x000000050200780c */ /* 0x010fda0003f05270 */
[----:B------:R-:W-:Y:S05]  /*0d70*/  @P0 BRA `(.L_x_14) ;  /* 0x0000000000580947 */ /* 0x000fea0003800000 */
[----:B-1----:R-:W1:Y:S01]  /*0d80*/  S2UR UR6, SR_CgaCtaId ;  /* 0x00000000000679c3 */ /* 0x002e620000008800 */
        /* <DEDUP_REMOVED lines=12> */
[----:B-1----:R4:W1:Y:S01]  /*0e50*/  SYNCS.EXCH.64 URZ, [UR6+0x1f0], UR8 ;  /* 0x0001f00806ff75b2 */ /* 0x0028620008000100 */
[----:B------:R4:W1:Y:S01]  /*0e60*/  SYNCS.EXCH.64 URZ, [UR6+0x210], UR4 ;  /* 0x0002100406ff75b2 */ /* 0x0008620008000100 */
[----:B------:R4:W1:Y:S01]  /*0e70*/  SYNCS.EXCH.64 URZ, [UR6+0x1f8], UR8 ;  /* 0x0001f80806ff75b2 */ /* 0x0008620008000100 */
[----:B------:R4:W1:Y:S01]  /*0e80*/  SYNCS.EXCH.64 URZ, [UR6+0x218], UR4 ;  /* 0x0002180406ff75b2 */ /* 0x0008620008000100 */
[----:B------:R4:W1:Y:S01]  /*0e90*/  SYNCS.EXCH.64 URZ, [UR6+0x200], UR8 ;  /* 0x0002000806ff75b2 */ /* 0x0008620008000100 */
[----:B------:R4:W1:Y:S01]  /*0ea0*/  SYNCS.EXCH.64 URZ, [UR6+0x220], UR4 ;  /* 0x0002200406ff75b2 */ /* 0x0008620008000100 */
[----:B------:R4:W1:Y:S01]  /*0eb0*/  SYNCS.EXCH.64 URZ, [UR6+0x208], UR8 ;  /* 0x0002080806ff75b2 */ /* 0x0008620008000100 */
[----:B------:R4:W1:Y:S02]  /*0ec0*/  SYNCS.EXCH.64 URZ, [UR6+0x228], UR4 ;  /* 0x0002280406ff75b2 */ /* 0x0008640008000100 */
[----:B----4-:R-:W-:Y:S01]  /*0ed0*/  NOP ;  /* 0x0000000000007918 */ /* 0x010fe20000000000 */
.L_x_14:
[----:B------:R-:W4:Y:S01]  /*0ee0*/  SHFL.IDX PT, R2, R81, RZ, 0x1f ;  /* 0x00001fff51027589 */ /* 0x000f2200000e0000 */
[----:B------:R-:W1:Y:S01]  /*0ef0*/  S2UR UR54, SR_CgaCtaId ;  /* 0x00000000003679c3 */ /* 0x000e620000008800 */
[----:B------:R-:W-:Y:S01]  /*0f00*/  NOP ;  /* 0x0000000000007918 */ /* 0x000fe20000000000 */
[----:B----4-:R-:W-:-:S13]  /*0f10*/  ISETP.NE.AND P0, PT, R2, 0x3, PT ;  /* 0x000000030200780c */ /* 0x010fda0003f05270 */
[----:B-1----:R-:W-:Y:S05]  /*0f20*/  @P0 BRA `(.L_x_15) ;  /* 0x0000000000340947 */ /* 0x002fea0003800000 */
[----:B------:R-:W-:Y:S01]  /*0f30*/  UMOV UR5, 0x400 ;  /* 0x0000040000057882 */ /* 0x000fe20000000000 */
[----:B------:R-:W-:Y:S01]  /*0f40*/  UMOV UR4, 0x20 ;  /* 0x0000002000047882 */ /* 0x000fe20000000000 */
[----:B------:R-:W-:Y:S02]  /*0f50*/  ULEA UR5, UR54, UR5, 0x18 ;  /* 0x0000000536057291 */ /* 0x000fe4000f8ec0ff */
[----:B------:R-:W-:-:S04]  /*0f60*/  UIADD3 UR6, UPT, UPT, -UR4, 0x100000, URZ ;  /* 0x0010000004067890 */ /* 0x000fc8000fffe1ff */
[----:B------:R-:W-:Y:S02]  /*0f70*/  USHF.L.U32 UR7, UR6, 0xb, URZ ;  /* 0x0000000b06077899 */ /* 0x000fe400080006ff */
[----:B------:R-:W-:Y:S01]  /*0f80*/  USHF.L.U32 UR6, UR6, 0x1, URZ ;  /* 0x0000000106067899 */ /* 0x000fe200080006ff */
[----:B------:R-:W-:Y:S01]  /*0f90*/  ELECT P0, URZ, PT ;  /* 0x0000000000ff782f */ /* 0x000fe20003800000 */
[----:B------:R-:W1:Y:S10]  /*0fa0*/  FENCE.VIEW.ASYNC.S ;  /* 0x00000000000073c6 */ /* 0x000e740000000000 */
[----:B-1----:R1:W4:Y:S01]  /*0fb0*/  SYNCS.EXCH.64 URZ, [UR5+0x230], UR6 ;  /* 0x0002300605ff75b2 */ /* 0x0023220008000100 */
[----:B------:R1:W1:Y:S01]  /*0fc0*/  SYNCS.EXCH.64 URZ, [UR5+0x240], UR6 ;  /* 0x0002400605ff75b2 */ /* 0x0002620008000100 */
[----:B------:R1:W1:Y:S01]  /*0fd0*/  SYNCS.EXCH.64 URZ, [UR5+0x238], UR6 ;  /* 0x0002380605ff75b2 */ /* 0x0002620008000100 */
[----:B------:R1:W1:Y:S01]  /*0fe0*/  SYNCS.EXCH.64 URZ, [UR5+0x248], UR6 ;  /* 0x0002480605ff75b2 */ /* 0x0002620008000100 */
[----:B------:R-:W-:Y:S01]  /*0ff0*/  NOP ;  /* 0x0000000000007918 */ /* 0x000fe20000000000 */
.L_x_15:
[----:B------:R-:W2:Y:S01]  /*1000*/  LDCU UR12, c[0x0][0x36c] ;  /* 0x00006d80ff0c77ac */ /* 0x000ea20008000800 */
[----:B------:R-:W-:Y:S01]  /*1010*/  ISETP.NE.OR P3, PT, R0, 0x2, !P3 ;  /* 0x000000020000780c */ /* 0x000fe20005f65670 */
[----:B------:R-:W-:Y:S01]  /*1020*/  NOP ;  /* 0x0000000000007918 */ /* 0x000fe20000000000 */
[----:B------:R-:W-:Y:S01]  /*1030*/  LOP3.LUT R0, R69, 0x1f, RZ, 0xc0, !PT ;  /* 0x0000001f45007812 */ /* 0x000fe200078ec0ff */
[----:B------:R-:W-:Y:S02]  /*1040*/  UISETP.NE.AND UP4, UPT, UR10, URZ, UPT ;  /* 0x000000ff0a00728c */ /* 0x000fe4000bf85270 */
[----:B--2---:R-:W-:-:S04]  /*1050*/  UISETP.EQ.U32.AND UP0, UPT, UR12, 0x1, UPT ;  /* 0x000000010c00788c */ /* 0x004fc8000bf02070 */
[----:B------:R-:W-:-:S05]  /*1060*/  UP2UR UR4, UPR, URZ, 0x1 ;  /* 0x00000001ff047883 */ /* 0x000fca0008000000 */
[----:B------:R-:W-:Y:S05]  /*1070*/  BRA.U !UP0, `(.L_x_16) ;  /* 0x0000000108087547 */ /* 0x000fea000b800000 */
[----:B-1-34-:R-:W-:Y:S01]  /*1080*/  UCGABAR_ARV ;  /* 0x00000000000079c7 */ /* 0x01afe20008000000 */
[----:B------:R-:W-:Y:S05]  /*1090*/  BRA `(.L_x_17) ;  /* 0x0000000000047947 */ /* 0x000fea0003800000 */
.L_x_16:
[----:B-1-34-:R-:W-:Y:S02]  /*10a0*/  NOP ;  /* 0x0000000000007918 */ /* 0x01afe40000000000 */
.L_x_17:
[----:B------:R-:W1:Y:S01]  /*10b0*/  S2UR UR50, SR_CTAID.X ;  /* 0x00000000003279c3 */ /* 0x000e620000002500 */
[----:B------:R-:W-:-:S05]  /*10c0*/  CS2R.32 R3, SR_CgaSize ;  /* 0x0000000000037805 */ /* 0x000fca0000008a00 */
[----:B------:R-:W-:-:S05]  /*10d0*/  IMAD R3, R3, -0xa0, RZ ;  /* 0xffffff6003037824 */ /* 0x000fca00078e02ff */
[----:B------:R-:W-:-:S14]  /*10e0*/  R2UR UR5, R3 ;  /* 0x00000000030572ca */ /* 0x000fdc00000e0000 */
[----:B------:R-:W2:Y:S01]  /*10f0*/  LDCU UR5, c[0x0][UR5+0x2b0] ;  /* 0x00005600050577ac */ /* 0x000ea20008000800 */
[----:B------:R-:W-:-:S05]  /*1100*/  CS2R.32 R3, SR_CgaSize ;  /* 0x0000000000037805 */ /* 0x000fca0000008a00 */
[----:B------:R-:W-:-:S05]  /*1110*/  IMAD R3, R3, -0xa0, RZ ;  /* 0xffffff6003037824 */ /* 0x000fca00078e02ff */
[----:B------:R-:W-:-:S14]  /*1120*/  R2UR UR4, R3 ;  /* 0x00000000030472ca */ /* 0x000fdc00000e0000 */
[----:B------:R-:W3:Y:S01]  /*1130*/  LDCU UR4, c[0x0][UR4+0x2b4] ;  /* 0x00005680040477ac */ /* 0x000ee20008000800 */
[----:B------:R-:W4:Y:S01]  /*1140*/  S2UR UR51, SR_CTAID.Y ;  /* 0x00000000003379c3 */ /* 0x000f220000002600 */
[----:B------:R-:W-:-:S05]  /*1150*/  CS2R.32 R3, SR_CgaSize ;  /* 0x0000000000037805 */ /* 0x000fca0000008a00 */
[----:B------:R-:W-:-:S05]  /*1160*/  IMAD R3, R3, -0xa0, RZ ;  /* 0xffffff6003037824 */ /* 0x000fca00078e02ff */
[----:B------:R-:W-:-:S14]  /*1170*/  R2UR UR49, R3 ;  /* 0x00000000033172ca */ /* 0x000fdc00000e0000 */
[----:B------:R-:W3:Y:S01]  /*1180*/  LDCU UR49, c[0x0][UR49+0x2a0] ;  /* 0x00005400313177ac */ /* 0x000ee20008000800 */
[----:B------:R-:W3:Y:S01]  /*1190*/  LDCU UR17, c[0x0][0xb24] ;  /* 0x00016480ff1177ac */ /* 0x000ee20008000800 */
[----:B------:R-:W1:Y:S01]  /*11a0*/  S2UR UR36, SR_CTAID.Z ;  /* 0x00000000002479c3 */ /* 0x000e620000002700 */
[----:B------:R-:W-:-:S05]  /*11b0*/  CS2R.32 R3, SR_CgaSize ;  /* 0x0000000000037805 */ /* 0x000fca0000008a00 */
[----:B------:R-:W-:-:S05]  /*11c0*/  IMAD R3, R3, -0xa0, RZ ;  /* 0xffffff6003037824 */ /* 0x000fca00078e02ff */
[----:B------:R-:W-:-:S14]  /*11d0*/  R2UR UR48, R3 ;  /* 0x00000000033072ca */ /* 0x000fdc00000e0000 */
[----:B------:R-:W3:Y:S01]  /*11e0*/  LDCU UR48, c[0x0][UR48+0x2a4] ;  /* 0x00005480303077ac */ /* 0x000ee20008000800 */
[----:B------:R-:W-:Y:S02]  /*11f0*/  ULOP3.LUT UR22, UR54, 0x3, URZ, 0xc0, !UPT ;  /* 0x0000000336167892 */ /* 0x000fe4000f8ec0ff */
[----:B------:R-:W-:Y:S01]  /*1200*/  ULOP3.LUT UR6, UR54, 0xc, URZ, 0xc0, !UPT ;  /* 0x0000000c36067892 */ /* 0x000fe2000f8ec0ff */
[----:B-1----:R-:W-:Y:S01]  /*1210*/  I2FP.F32.U32 R3, UR50 ;  /* 0x0000003200037c45 */ /* 0x002fe20008201000 */
[----:B------:R-:W-:Y:S02]  /*1220*/  UISETP.GT.U32.AND UP1, UPT, UR22, 0xffff, UPT ;  /* 0x0000ffff1600788c */ /* 0x000fe4000bf24070 */
[----:B------:R-:W-:Y:S02]  /*1230*/  UISETP.GT.U32.AND UP0, UPT, UR6, 0xffff, UPT ;  /* 0x0000ffff0600788c */ /* 0x000fe4000bf04070 */
[----:B--2---:R-:W-:Y:S01]  /*1240*/  FMUL R3, R3, UR5 ;  /* 0x0000000503037c20 */ /* 0x004fe20008400000 */
[----:B------:R-:W-:Y:S01]  /*1250*/  USEL UR7, UR22, 0xffff, !UP1 ;  /* 0x0000ffff16077887 */ /* 0x000fe2000c800000 */
[----:B----4-:R-:W-:Y:S01]  /*1260*/  I2FP.F32.U32 R2, UR51 ;  /* 0x0000003300027c45 */ /* 0x010fe20008201000 */
[----:B------:R-:W-:-:S03]  /*1270*/  USEL UR6, UR6, 0xffff, !UP0 ;  /* 0x0000ffff06067887 */ /* 0x000fc6000c000000 */
[----:B------:R-:W1:Y:S01]  /*1280*/  F2I.U32.TRUNC.NTZ R3, R3 ;  /* 0x0000000300037305 */ /* 0x000e62000020f000 */
[----:B------:R-:W-:Y:S01]  /*1290*/  USHF.L.U32 UR21, UR54, 0x8, URZ ;  /* 0x0000000836157899 */ /* 0x000fe200080006ff */
[----:B---3--:R-:W-:Y:S01]  /*12a0*/  FMUL R2, R2, UR4 ;  /* 0x0000000402027c20 */ /* 0x008fe20008400000 */
[----:B------:R-:W-:Y:S02]  /*12b0*/  USHF.L.U32 UR15, UR54, 0xa, URZ ;  /* 0x0000000a360f7899 */ /* 0x000fe400080006ff */
[----:B------:R-:W-:Y:S02]  /*12c0*/  ULOP3.LUT UR7, UR7, 0xffff, URZ, 0xc0, !UPT ;  /* 0x0000ffff07077892 */ /* 0x000fe4000f8ec0ff */
[----:B------:R-:W-:Y:S01]  /*12d0*/  ULOP3.LUT UR6, UR6, 0xffff, URZ, 0xc0, !UPT ;  /* 0x0000ffff06067892 */ /* 0x000fe2000f8ec0ff */
[----:B------:R-:W2:Y:S01]  /*12e0*/  F2I.U32.TRUNC.NTZ R2, R2 ;  /* 0x0000000200027305 */ /* 0x000ea2000020f000 */
[----:B------:R-:W-:Y:S01]  /*12f0*/  UMOV UR14, 0x1111 ;  /* 0x00001111000e7882 */ /* 0x000fe20000000000 */
[----:B------:R-:W-:Y:S01]  /*1300*/  UMOV UR13, 0xf ;  /* 0x0000000f000d7882 */ /* 0x000fe20000000000 */
[----:B------:R-:W-:Y:S01]  /*1310*/  USHF.R.U32.HI UR11, URZ, 0x2, UR54 ;  /* 0x00000002ff0b7899 */ /* 0x000fe20008011636 */
[----:B------:R-:W3:Y:S01]  /*1320*/  LDCU UR37, c[0x0][0xb24] ;  /* 0x00016480ff2577ac */ /* 0x000ee20008000800 */
[----:B-1----:R-:W-:Y:S01]  /*1330*/  R2UR UR5, R3 ;  /* 0x00000000030572ca */ /* 0x002fe200000e0000 */
[----:B------:R-:W1:Y:S01]  /*1340*/  LDCU UR16, c[0x0][0xb30] ;  /* 0x00016600ff1077ac */ /* 0x000e620008000800 */
[----:B------:R-:W-:Y:S01]  /*1350*/  UISETP.NE.AND UP6, UPT, UR10, 0x2, UPT ;  /* 0x000000020a00788c */ /* 0x000fe2000bfc5270 */
[----:B--2---:R-:W-:Y:S01]  /*1360*/  R2UR UR4, R2 ;  /* 0x00000000020472ca */ /* 0x004fe200000e0000 */
[----:B------:R-:W-:Y:S01]  /*1370*/  ULOP3.LUT UR21, UR21, 0xc00, URZ, 0xc0, !UPT ;  /* 0x00000c0015157892 */ /* 0x000fe2000f8ec0ff */
[----:B------:R-:W-:Y:S01]  /*1380*/  PRMT R2, RZ, 0x7610, R2 ;  /* 0x00007610ff027816 */ /* 0x000fe20000000002 */
[----:B------:R-:W-:-:S07]  /*1390*/  ULOP3.LUT UR15, UR15, 0xc00, URZ, 0xc0, !UPT ;  /* 0x00000c000f0f7892 */ /* 0x000fce000f8ec0ff */
[----:B------:R-:W-:Y:S02]  /*13a0*/  UIADD3 UR5, UPT, UPT, -UR5, URZ, URZ ;  /* 0x000000ff05057290 */ /* 0x000fe4000fffe1ff */
[----:B------:R-:W-:Y:S02]  /*13b0*/  UISETP.GE.AND UP5, UPT, UR17, 0x1, UPT ;  /* 0x000000011100788c */ /* 0x000fe4000bfa6270 */
[----:B------:R-:W-:Y:S02]  /*13c0*/  USHF.L.U32 UR14, UR14, UR7, URZ ;  /* 0x000000070e0e7299 */ /* 0x000fe400080006ff */
[----:B------:R-:W-:Y:S02]  /*13d0*/  USHF.L.U32 UR13, UR13, UR6, URZ ;  /* 0x000000060d0d7299 */ /* 0x000fe400080006ff */
[----:B------:R-:W-:Y:S02]  /*13e0*/  UIADD3 UR4, UPT, UPT, -UR4, URZ, URZ ;  /* 0x000000ff04047290 */ /* 0x000fe4000fffe1ff */
[----:B------:R-:W-:-:S02]  /*13f0*/  UIMAD UR49, UR49, UR5, UR50 ;  /* 0x00000005313172a4 */ /* 0x000fc4000f8e0232 */
[----:B------:R-:W-:Y:S01]  /*1400*/  UIMAD UR48, UR48, UR4, UR51 ;  /* 0x00000004303072a4 */ /* 0x000fe2000f8e0233 */
[----:B-1-3--:R-:W-:Y:S11]  /*1410*/  BRA.U UP4, `(.L_x_18) ;  /* 0x0000000104c47547 */ /* 0x00aff6000b800000 */
[----:B------:R-:W-:Y:S02]  /*1420*/  UISETP.NE.AND UP0, UPT, UR48, URZ, UPT ;  /* 0x000000ff3000728c */ /* 0x000fe4000bf05270 */
[----:B------:R-:W-:Y:S02]  /*1430*/  UISETP.NE.AND UP2, UPT, UR48, 0x1, UPT ;  /* 0x000000013000788c */ /* 0x000fe4000bf45270 */
[----:B------:R-:W-:Y:S02]  /*1440*/  UISETP.NE.AND UP1, UPT, UR49, URZ, UP0 ;  /* 0x000000ff3100728c */ /* 0x000fe40008725270 */
[----:B------:R-:W-:Y:S02]  /*1450*/  USEL UR25, URZ, 0x2, UP0 ;  /* 0x00000002ff197887 */ /* 0x000fe40008000000 */
[----:B------:R-:W-:Y:S02]  /*1460*/  USEL UR30, URZ, 0x1, UP1 ;  /* 0x00000001ff1e7887 */ /* 0x000fe40008800000 */
[----:B------:R-:W-:-:S02]  /*1470*/  UISETP.NE.AND UP1, UPT, UR48, 0x2, UPT ;  /* 0x000000023000788c */ /* 0x000fc4000bf25270 */
[----:B------:R-:W-:Y:S02]  /*1480*/  USEL UR19, URZ, 0x4, UP0 ;  /* 0x00000004ff137887 */ /* 0x000fe40008000000 */
[----:B------:R-:W-:Y:S02]  /*1490*/  USEL UR7, URZ, 0x8, UP0 ;  /* 0x00000008ff077887 */ /* 0x000fe40008000000 */
[----:B------:R-:W-:Y:S02]  /*14a0*/  UISETP.NE.AND UP0, UPT, UR48, 0x3, UPT ;  /* 0x000000033000788c */ /* 0x000fe4000bf05270 */
[----:B------:R-:W-:Y:S02]  /*14b0*/  USEL UR28, URZ, 0x100, UP1 ;  /* 0x00000100ff1c7887 */ /* 0x000fe40008800000 */
[----:B------:R-:W-:Y:S02]  /*14c0*/  USEL UR23, URZ, 0x200, UP1 ;  /* 0x00000200ff177887 */ /* 0x000fe40008800000 */
[----:B------:R-:W-:-:S02]  /*14d0*/  USEL UR9, URZ, 0x400, UP1 ;  /* 0x00000400ff097887 */ /* 0x000fc40008800000 */
[----:B------:R-:W-:Y:S02]  /*14e0*/  USEL UR5, URZ, 0x800, UP1 ;  /* 0x00000800ff057887 */ /* 0x000fe40008800000 */
[----:B------:R-:W-:Y:S02]  /*14f0*/  USEL UR29, URZ, 0x10, UP2 ;  /* 0x00000010ff1d7887 */ /* 0x000fe40009000000 */
[----:B------:R-:W-:Y:S02]  /*1500*/  UISETP.NE.AND UP1, UPT, UR49, URZ, UPT ;  /* 0x000000ff3100728c */ /* 0x000fe4000bf25270 */
[----:B------:R-:W-:Y:S02]  /*1510*/  USEL UR27, URZ, 0x1000, UP0 ;  /* 0x00001000ff1b7887 */ /* 0x000fe40008000000 */
[----:B------:R-:W-:Y:S02]  /*1520*/  USEL UR20, URZ, 0x2000, UP0 ;  /* 0x00002000ff147887 */ /* 0x000fe40008000000 */
[----:B------:R-:W-:-:S02]  /*1530*/  USEL UR8, URZ, 0x4000, UP0 ;  /* 0x00004000ff087887 */ /* 0x000fc40008000000 */
[----:B------:R-:W-:Y:S02]  /*1540*/  USEL UR4, URZ, 0x8000, UP0 ;  /* 0x00008000ff047887 */ /* 0x000fe40008000000 */
[----:B------:R-:W-:Y:S02]  /*1550*/  UISETP.NE.AND UP0, UPT, UR49, 0x1, UPT ;  /* 0x000000013100788c */ /* 0x000fe4000bf05270 */
[----:B------:R-:W-:Y:S02]  /*1560*/  USEL UR29, UR29, 0x10, UP1 ;  /* 0x000000101d1d7887 */ /* 0x000fe40008800000 */
[----:B------:R-:W-:Y:S02]  /*1570*/  USEL UR28, UR28, 0x100, UP1 ;  /* 0x000001001c1c7887 */ /* 0x000fe40008800000 */
[----:B------:R-:W-:Y:S02]  /*1580*/  USEL UR24, URZ, 0x20, UP2 ;  /* 0x00000020ff187887 */ /* 0x000fe40009000000 */
[----:B------:R-:W-:-:S02]  /*1590*/  USEL UR27, UR27, 0x1000, UP1 ;  /* 0x000010001b1b7887 */ /* 0x000fc40008800000 */
[----:B------:R-:W-:Y:S02]  /*15a0*/  USEL UR25, UR25, 0x2, UP0 ;  /* 0x0000000219197887 */ /* 0x000fe40008000000 */
[----:B------:R-:W-:Y:S02]  /*15b0*/  UIADD3 UR28, UPT, UPT, UR28, UR29, UR30 ;  /* 0x0000001d1c1c7290 */ /* 0x000fe4000fffe01e */
[----:B------:R-:W-:Y:S02]  /*15c0*/  UISETP.NE.AND UP1, UPT, UR49, 0x2, UPT ;  /* 0x000000023100788c */ /* 0x000fe4000bf25270 */
[----:B------:R-:W-:Y:S02]  /*15d0*/  USEL UR24, UR24, 0x20, UP0 ;  /* 0x0000002018187887 */ /* 0x000fe40008000000 */
[----:B------:R-:W-:Y:S02]  /*15e0*/  USEL UR23, UR23, 0x200, UP0 ;  /* 0x0000020017177887 */ /* 0x000fe40008000000 */
[----:B------:R-:W-:-:S02]  /*15f0*/  UIADD3 UR25, UPT, UPT, UR25, UR27, UR28 ;  /* 0x0000001b19197290 */ /* 0x000fc4000fffe01c */
[----:B------:R-:W-:Y:S02]  /*1600*/  USEL UR18, URZ, 0x40, UP2 ;  /* 0x00000040ff127887 */ /* 0x000fe40009000000 */
[----:B------:R-:W-:Y:S02]  /*1610*/  USEL UR20, UR20, 0x2000, UP0 ;  /* 0x0000200014147887 */ /* 0x000fe40008000000 */
[----:B------:R-:W-:Y:S02]  /*1620*/  USEL UR19, UR19, 0x4, UP1 ;  /* 0x0000000413137887 */ /* 0x000fe40008800000 */
[----:B------:R-:W-:Y:S02]  /*1630*/  UIADD3 UR23, UPT, UPT, UR23, UR24, UR25 ;  /* 0x0000001817177290 */ /* 0x000fe4000fffe019 */
[----:B------:R-:W-:Y:S02]  /*1640*/  UISETP.NE.AND UP0, UPT, UR49, 0x3, UPT ;  /* 0x000000033100788c */ /* 0x000fe4000bf05270 */
[----:B------:R-:W-:-:S02]  /*1650*/  USEL UR18, UR18, 0x40, UP1 ;  /* 0x0000004012127887 */ /* 0x000fc40008800000 */
[----:B------:R-:W-:Y:S02]  /*1660*/  USEL UR9, UR9, 0x400, UP1 ;  /* 0x0000040009097887 */ /* 0x000fe40008800000 */
[----:B------:R-:W-:Y:S02]  /*1670*/  UIADD3 UR19, UPT, UPT, UR19, UR20, UR23 ;  /* 0x0000001413137290 */ /* 0x000fe4000fffe017 */
[----:B------:R-:W-:Y:S02]  /*1680*/  USEL UR6, URZ, 0x80, UP2 ;  /* 0x00000080ff067887 */ /* 0x000fe40009000000 */
[----:B------:R-:W-:Y:S02]  /*1690*/  USEL UR8, UR8, 0x4000, UP1 ;  /* 0x0000400008087887 */ /* 0x000fe40008800000 */
[----:B------:R-:W-:Y:S02]  /*16a0*/  USEL UR7, UR7, 0x8, UP0 ;  /* 0x0000000807077887 */ /* 0x000fe40008000000 */
[----:B------:R-:W-:-:S02]  /*16b0*/  UIADD3 UR9, UPT, UPT, UR9, UR18, UR19 ;  /* 0x0000001209097290 */ /* 0x000fc4000fffe013 */
[----:B------:R-:W-:Y:S02]  /*16c0*/  USEL UR6, UR6, 0x80, UP0 ;  /* 0x0000008006067887 */ /* 0x000fe40008000000 */
[----:B------:R-:W-:Y:S02]  /*16d0*/  USEL UR5, UR5, 0x800, UP0 ;  /* 0x0000080005057887 */ /* 0x000fe40008000000 */
[----:B------:R-:W-:Y:S02]  /*16e0*/  UIADD3 UR7, UPT, UPT, UR7, UR8, UR9 ;  /* 0x0000000807077290 */ /* 0x000fe4000fffe009 */
[----:B------:R-:W-:Y:S02]  /*16f0*/  USEL UR4, UR4, 0x8000, UP0 ;  /* 0x0000800004047887 */ /* 0x000fe40008000000 */
[----:B------:R-:W-:-:S04]  /*1700*/  UIADD3 UR5, UPT, UPT, UR5, UR6, UR7 ;  /* 0x0000000605057290 */ /* 0x000fc8000fffe007 */
[----:B------:R-:W-:-:S06]  /*1710*/  UIADD3 UR4, UPT, UPT, UR5, UR4, URZ ;  /* 0x0000000405047290 */ /* 0x000fcc000fffe0ff */
[----:B------:R-:W-:Y:S02]  /*1720*/  MOV R2, UR4 ;  /* 0x0000000400027c02 */ /* 0x000fe40008000f00 */
.L_x_18:
[----:B------:R-:W-:Y:S05]  /*1730*/  BRA.U !UP5, `(.L_x_19) ;  /* 0x000000010db87547 */ /* 0x000fea000b800000 */
[----:B------:R-:W1:Y:S01]  /*1740*/  LDCU.128 UR4, c[0x0][0xb10] ;  /* 0x00016200ff0477ac */ /* 0x000e620008000c00 */
[----:B------:R-:W2:Y:S01]  /*1750*/  LDCU UR23, c[0x0][0x370] ;  /* 0x00006e00ff1777ac */ /* 0x000ea20008000800 */
[----:B------:R-:W3:Y:S01]  /*1760*/  LDCU UR20, c[0x0][0x374] ;  /* 0x00006e80ff1477ac */ /* 0x000ee20008000800 */
[----:B------:R-:W4:Y:S01]  /*1770*/  LDCU UR19, c[0x0][0xb0c] ;  /* 0x00016180ff1377ac */ /* 0x000f220008000800 */
[----:B------:R-:W2:Y:S01]  /*1780*/  LDCU UR18, c[0x0][0xb20] ;  /* 0x00016400ff1277ac */ /* 0x000ea20008000800 */
[----:B------:R-:W2:Y:S01]  /*1790*/  LDCU.64 UR8, c[0x0][0xb28] ;  /* 0x00016500ff0877ac */ /* 0x000ea20008000a00 */
[----:B-1----:R-:W-:Y:S02]  /*17a0*/  UISETP.NE.AND UP0, UPT, UR6, 0x1, UPT ;  /* 0x000000010600788c */ /* 0x002fe4000bf05270 */
[----:B---3--:R-:W-:Y:S02]  /*17b0*/  UIMAD.WIDE.U32 UR28, UR20, UR7, URZ ;  /* 0x00000007141c72a5 */ /* 0x008fe4000f8e00ff */
[----:B------:R-:W-:-:S02]  /*17c0*/  UISETP.NE.AND UP2, UPT, UR17, 0x1, UPT ;  /* 0x000000011100788c */ /* 0x000fc4000bf45270 */
[----:B----4-:R-:W-:Y:S02]  /*17d0*/  UISETP.NE.AND UP1, UPT, UR19, 0x1, UPT ;  /* 0x000000011300788c */ /* 0x010fe4000bf25270 */
[----:B------:R-:W-:Y:S02]  /*17e0*/  UIMAD.WIDE.U32 UR30, UR51, UR7, URZ ;  /* 0x00000007331e72a5 */ /* 0x000fe4000f8e00ff */
[----:B--2---:R-:W-:Y:S01]  /*17f0*/  UIMAD.WIDE.U32 UR24, UR23, UR4, URZ ;  /* 0x00000004171872a5 */ /* 0x004fe2000f8e00ff */
[----:B------:R-:W-:Y:S01]  /*1800*/  UMOV UR7, UR29 ;  /* 0x0000001d00077c82 */ /* 0x000fe20008000000 */
[----:B------:R-:W-:Y:S02]  /*1810*/  UIMAD.WIDE.U32 UR28, UR50, UR4, URZ ;  /* 0x00000004321c72a5 */ /* 0x000fe4000f8e00ff */
[----:B------:R-:W-:-:S03]  /*1820*/  @UP0 USHF.R.U32.HI UR20, URZ, UR18, UR7 ;  /* 0x00000012ff140299 */ /* 0x000fc60008011607 */
[----:B------:R-:W-:Y:S02]  /*1830*/  @UP1 USHF.R.U32.HI UR23, URZ, UR5, UR25 ;  /* 0x00000005ff171299 */ /* 0x000fe40008011619 */
[----:B------:R-:W-:Y:S02]  /*1840*/  UIMAD.WIDE.U32 UR24, UR20, UR8, URZ ;  /* 0x00000008141872a5 */ /* 0x000fe4000f8e00ff */
[----:B------:R-:W-:Y:S02]  /*1850*/  USHF.R.U32.HI UR31, URZ, UR18, UR31 ;  /* 0x00000012ff1f7299 */ /* 0x000fe4000801161f */
[----:B------:R-:W-:Y:S02]  /*1860*/  UIMAD.WIDE.U32 UR32, UR23, UR8, URZ ;  /* 0x00000008172072a5 */ /* 0x000fe4000f8e00ff */
[----:B------:R-:W-:Y:S02]  /*1870*/  @UP2 USHF.R.U32.HI UR20, URZ, UR9, UR25 ;  /* 0x00000009ff142299 */ /* 0x000fe40008011619 */
[----:B------:R-:W-:-:S02]  /*1880*/  USHF.R.U32.HI UR29, URZ, UR5, UR29 ;  /* 0x00000005ff1d7299 */ /* 0x000fc4000801161d */
[----:B------:R-:W-:Y:S02]  /*1890*/  USEL UR31, UR51, UR31, !UP0 ;  /* 0x0000001f331f7287 */ /* 0x000fe4000c000000 */
[----:B------:R-:W-:Y:S02]  /*18a0*/  @UP2 USHF.R.U32.HI UR23, URZ, UR9, UR33 ;  /* 0x00000009ff172299 */ /* 0x000fe40008011621 */
[----:B------:R-:W-:Y:S02]  /*18b0*/  UIMAD UR20, UR20, UR17, URZ ;  /* 0x00000011141472a4 */ /* 0x000fe4000f8e02ff */
[----:B------:R-:W-:Y:S02]  /*18c0*/  USEL UR29, UR50, UR29, !UP1 ;  /* 0x0000001d321d7287 */ /* 0x000fe4000c800000 */
[----:B------:R-:W-:Y:S02]  /*18d0*/  UIMAD UR4, UR23, UR17, URZ ;  /* 0x00000011170472a4 */ /* 0x000fe4000f8e02ff */
[----:B------:R-:W-:-:S02]  /*18e0*/  UISETP.GE.AND UP0, UPT, UR31, UR20, UPT ;  /* 0x000000141f00728c */ /* 0x000fc4000bf06270 */
[----:B------:R-:W-:Y:S02]  /*18f0*/  UIMAD.WIDE.U32 UR32, UR31, UR8, URZ ;  /* 0x000000081f2072a5 */ /* 0x000fe4000f8e00ff */
[----:B------:R-:W-:Y:S02]  /*1900*/  UISETP.GE.OR UP0, UPT, UR29, UR4, UP0 ;  /* 0x000000041d00728c */ /* 0x000fe40008706670 */
[----:B------:R-:W-:Y:S02]  /*1910*/  USHF.R.U32.HI UR4, URZ, UR9, UR33 ;  /* 0x00000009ff047299 */ /* 0x000fe40008011621 */
[----:B------:R-:W-:Y:S02]  /*1920*/  UIMAD.WIDE.U32 UR24, UR29, UR8, URZ ;  /* 0x000000081d1872a5 */ /* 0x000fe4000f8e00ff */
[----:B------:R-:W-:Y:S02]  /*1930*/  USEL UR4, UR31, UR4, !UP2 ;  /* 0x000000041f047287 */ /* 0x000fe4000d000000 */
[----:B------:R-:W-:-:S02]  /*1940*/  UIADD3 UR5, UPT, UPT, -UR31, URZ, URZ ;  /* 0x000000ff1f057290 */ /* 0x000fc4000fffe1ff */
[----:B------:R-:W-:Y:S02]  /*1950*/  UIADD3 UR8, UPT, UPT, -UR4, URZ, URZ ;  /* 0x000000ff04087290 */ /* 0x000fe4000fffe1ff */
[----:B------:R-:W-:Y:S02]  /*1960*/  @!UP0 USHF.R.U32.HI UR9, URZ, UR9, UR25 ;  /* 0x00000009ff098299 */ /* 0x000fe40008011619 */
[----:B------:R-:W-:Y:S02]  /*1970*/  UIMAD UR8, UR17, UR8, UR31 ;  /* 0x00000008110872a4 */ /* 0x000fe4000f8e021f */
[----:B------:R-:W-:Y:S02]  /*1980*/  @!UP0 USEL UR9, UR29, UR9, !UP2 ;  /* 0x000000091d098287 */ /* 0x000fe4000d000000 */
[----:B------:R-:W-:Y:S02]  /*1990*/  UIADD3 UR7, UPT, UPT, -UR29, URZ, URZ ;  /* 0x000000ff1d077290 */ /* 0x000fe4000fffe1ff */
[----:B------:R-:W-:-:S02]  /*19a0*/  @!UP0 UIMAD UR8, UR8, UR23, UR9 ;  /* 0x00000017080882a4 */ /* 0x000fc4000f8e0209 */
[----:B------:R-:W-:Y:S02]  /*19b0*/  @!UP0 UIADD3 UR4, UPT, UPT, UR4, -UR9, URZ ;  /* 0x8000000904048290 */ /* 0x000fe4000fffe0ff */
[----:B------:R-:W-:Y:S02]  /*19c0*/  UIMAD UR5, UR6, UR5, UR51 ;  /* 0x00000005060572a4 */ /* 0x000fe4000f8e0233 */
[----:B------:R-:W-:Y:S02]  /*19d0*/  @!UP0 UIMAD UR31, UR4, UR17, UR29 ;  /* 0x00000011041f82a4 */ /* 0x000fe4000f8e021d */
[----:B------:R-:W-:Y:S01]  /*19e0*/  UIMAD UR7, UR19, UR7, UR50 ;  /* 0x00000007130772a4 */ /* 0x000fe2000f8e0232 */
[----:B------:R-:W-:Y:S01]  /*19f0*/  @!UP0 UMOV UR29, UR8 ;  /* 0x00000008001d8c82 */ /* 0x000fe20008000000 */
[----:B------:R-:W-:Y:S02]  /*1a00*/  UIMAD UR51, UR31, UR6, UR5 ;  /* 0x000000061f3372a4 */ /* 0x000fe4000f8e0205 */
[----:B------:R-:W-:-:S12]  /*1a10*/  UIMAD UR50, UR29, UR19, UR7 ;  /* 0x000000131d3272a4 */ /* 0x000fd8000f8e0207 */
.L_x_19:
[----:B------:R-:W-:-:S09]  /*1a20*/  UISETP.NE.AND UP0, UPT, UR16, 0x1, UPT ;  /* 0x000000011000788c */ /* 0x000fd2000bf05270 */
[----:B------:R-:W-:Y:S05]  /*1a30*/  BRA.U UP0, `(.L_x_20) ;  /* 0x0000000100407547 */ /* 0x000fea000b800000 */
[----:B------:R-:W1:Y:S01]  /*1a40*/  LDCU.128 UR4, c[0x0][0xb10] ;  /* 0x00016200ff0477ac */ /* 0x000e620008000c00 */
[----:B------:R-:W2:Y:S01]  /*1a50*/  LDCU UR9, c[0x0][0xb0c] ;  /* 0x00016180ff0977ac */ /* 0x000ea20008000800 */
[----:B------:R-:W3:Y:S01]  /*1a60*/  LDCU UR8, c[0x0][0xb20] ;  /* 0x00016400ff0877ac */ /* 0x000ee20008000800 */
[----:B-1----:R-:W-:Y:S02]  /*1a70*/  UIMAD.WIDE.U32 UR18, UR50, UR4, URZ ;  /* 0x00000004321272a5 */ /* 0x002fe4000f8e00ff */
[----:B------:R-:W-:Y:S02]  /*1a80*/  UIMAD.WIDE.U32 UR16, UR51, UR7, URZ ;  /* 0x00000007331072a5 */ /* 0x000fe4000f8e00ff */
[----:B--2---:R-:W-:Y:S02]  /*1a90*/  UISETP.NE.AND UP1, UPT, UR9, 0x1, UPT ;  /* 0x000000010900788c */ /* 0x004fe4000bf25270 */
[----:B------:R-:W-:Y:S01]  /*1aa0*/  UISETP.NE.AND UP0, UPT, UR6, 0x1, UPT ;  /* 0x000000010600788c */ /* 0x000fe2000bf05270 */
[----:B------:R-:W-:Y:S01]  /*1ab0*/  UMOV UR7, UR19 ;  /* 0x0000001300077c82 */ /* 0x000fe20008000000 */
[----:B---3--:R-:W-:-:S02]  /*1ac0*/  USHF.R.U32.HI UR8, URZ, UR8, UR17 ;  /* 0x00000008ff087299 */ /* 0x008fc40008011611 */
[----:B------:R-:W-:Y:S02]  /*1ad0*/  USHF.R.U32.HI UR5, URZ, UR5, UR7 ;  /* 0x00000005ff057299 */ /* 0x000fe40008011607 */
[----:B------:R-:W-:Y:S02]  /*1ae0*/  USEL UR8, UR51, UR8, !UP0 ;  /* 0x0000000833087287 */ /* 0x000fe4000c000000 */
[----:B------:R-:W-:-:S04]  /*1af0*/  USEL UR5, UR50, UR5, !UP1 ;  /* 0x0000000532057287 */ /* 0x000fc8000c800000 */
[----:B------:R-:W-:Y:S02]  /*1b00*/  UIADD3 UR4, UPT, UPT, UR5, -UR8, URZ ;  /* 0x8000000805047290 */ /* 0x000fe4000fffe0ff */
[----:B------:R-:W-:Y:S02]  /*1b10*/  UIADD3 UR5, UPT, UPT, -UR5, UR8, URZ ;  /* 0x0000000805057290 */ /* 0x000fe4000fffe1ff */
[----:B------:R-:W-:Y:S02]  /*1b20*/  UIMAD UR51, UR4, UR6, UR51 ;  /* 0x00000006043372a4 */ /* 0x000fe4000f8e0233 */
[----:B------:R-:W-:-:S12]  /*1b30*/  UIMAD UR50, UR5, UR9, UR50 ;  /* 0x00000009053272a4 */ /* 0x000fd8000f8e0232 */
.L_x_20:
[----:B------:R-:W-:-:S09]  /*1b40*/  UISETP.EQ.U32.AND UP0, UPT, UR12, 0x1, UPT ;  /* 0x000000010c00788c */ /* 0x000fd2000bf02070 */
[----:B------:R-:W-:Y:S05]  /*1b50*/  BRA.U !UP0, `(.L_x_21) ;  /* 0x00000001080c7547 */ /* 0x000fea000b800000 */
[----:B------:R-:W-:Y:S01]  /*1b60*/  UCGABAR_WAIT ;  /* 0x0000000000007dc7 */ /* 0x000fe20008000000 */
[----:B------:R-:W-:Y:S01]  /*1b70*/  CCTL.IVALL ;  /* 0x00000000ff00798f */ /* 0x000fe20002000000 */
[----:B------:R-:W-:Y:S05]  /*1b80*/  BRA `(.L_x_22) ;  /* 0x0000000000047947 */ /* 0x000fea0003800000 */
.L_x_21:
[----:B------:R-:W-:Y:S06]  /*1b90*/  BAR.SYNC.DEFER_BLOCKING 0x0 ;  /* 0x0000000000007b1d */ /* 0x000fec0000010000 */
.L_x_22:
[----:B------:R-:W-:Y:S05]  /*1ba0*/  BRA.U UP6, `(.L_x_23) ;  /* 0x0000001d06f07547 */ /* 0x000fea000b800000 */
[----:B------:R-:W1:Y:S01]  /*1bb0*/  LDCU UR27, c[0x0][0x38c] ;  /* 0x00007180ff1b77ac */ /* 0x000e620008000800 */
[----:B------:R-:W-:Y:S01]  /*1bc0*/  PLOP3.LUT P1, PT, PT, PT, UP3, 0x80, 0x8 ;  /* 0x000000000008781c */ /* 0x000fe20003f2f038 */
[----:B------:R-:W-:Y:S01]  /*1bd0*/  IMAD.MOV.U32 R12, RZ, RZ, 0x1 ;  /* 0x00000001ff0c7424 */ /* 0x000fe200078e00ff */
[----:B------:R-:W-:Y:S01]  /*1be0*/  ISETP.EQ.OR P2, PT, R0, RZ, P3 ;  /* 0x000000ff0000720c */ /* 0x000fe20001f42670 */
[----:B------:R-:W-:Y:S01]  /*1bf0*/  USHF.L.U32 UR11, UR11, 0x4, URZ ;  /* 0x000000040b0b7899 */ /* 0x000fe200080006ff */
[----:B------:R-:W-:Y:S01]  /*1c00*/  PLOP3.LUT P1, PT, P1, PT, PT, 0x8, 0x80 ;  /* 0x000000000080781c */ /* 0x000fe20000f2e170 */
[----:B------:R-:W-:Y:S01]  /*1c10*/  UISETP.NE.AND UP1, UPT, UR10, URZ, UPT ;  /* 0x000000ff0a00728c */ /* 0x000fe2000bf25270 */
[----:B------:R-:W-:Y:S01]  /*1c20*/  CS2R R10, SRZ ;  /* 0x00000000000a7805 */ /* 0x000fe2000001ff00 */
[----:B------:R-:W-:Y:S01]  /*1c30*/  IMAD.MOV.U32 R9, RZ, RZ, RZ ;  /* 0x000000ffff097224 */ /* 0x000fe200078e00ff */
[----:B------:R-:W2:Y:S01]  /*1c40*/  LDCU UR24, c[0x0][0x370] ;  /* 0x00006e00ff1877ac */ /* 0x000ea20008000800 */
[----:B------:R-:W-:Y:S01]  /*1c50*/  IMAD.MOV.U32 R8, RZ, RZ, 0x1 ;  /* 0x00000001ff087424 */ /* 0x000fe200078e00ff */
[----:B------:R-:W3:Y:S01]  /*1c60*/  LDCU.64 UR30, c[0x0][0x348] ;  /* 0x00006900ff1e77ac */ /* 0x000ee20008000a00 */
[----:B------:R-:W4:Y:S01]  /*1c70*/  LDCU UR23, c[0x0][0x374] ;  /* 0x00006e80ff1777ac */ /* 0x000f220008000800 */
[----:B-1----:R-:W-:-:S02]  /*1c80*/  UIADD3 UR4, UPT, UPT, UR27, 0x3f, URZ ;  /* 0x0000003f1b047890 */ /* 0x002fc4000fffe0ff */
[----:B------:R-:W-:Y:S02]  /*1c90*/  ULOP3.LUT UR25, UR11, 0x30, URZ, 0xe2, !UPT ;  /* 0x000000300b197892 */ /* 0x000fe4000f8ee2ff */
[----:B------:R-:W-:Y:S02]  /*1ca0*/  USHF.R.S32.HI UR29, URZ, 0x1f, UR4 ;  /* 0x0000001fff1d7899 */ /* 0x000fe40008011404 */
[----:B------:R-:W-:Y:S02]  /*1cb0*/  USEL UR39, UR26, 0x2, UP1 ;  /* 0x000000021a277887 */ /* 0x000fe40008800000 */
[----:B------:R-:W-:Y:S02]  /*1cc0*/  ULEA.HI UR29, UR29, UR4, URZ, 0x6 ;  /* 0x000000041d1d7291 */ /* 0x000fe4000f8f30ff */
[----:B------:R-:W-:Y:S02]  /*1cd0*/  UIADD3 UR4, UPT, UPT, UR27, -0x1, URZ ;  /* 0xffffffff1b047890 */ /* 0x000fe4000fffe0ff */
[----:B------:R-:W-:-:S02]  /*1ce0*/  USHF.R.S32.HI UR29, URZ, 0x6, UR29 ;  /* 0x00000006ff1d7899 */ /* 0x000fc4000801141d */
[----:B------:R-:W-:Y:S02]  /*1cf0*/  UISETP.GE.U32.AND UP2, UPT, UR4, -0x7f, UPT ;  /* 0xffffff810400788c */ /* 0x000fe4000bf46070 */
[----:B------:R-:W-:Y:S02]  /*1d00*/  UISETP.LT.U32.AND UP0, UPT, UR29, 0x1b, UPT ;  /* 0x0000001b1d00788c */ /* 0x000fe4000bf01070 */
[----:B------:R-:W-:Y:S02]  /*1d10*/  UIADD3 UR27, UPT, UPT, UR27, 0x7e, URZ ;  /* 0x0000007e1b1b7890 */ /* 0x000fe4000fffe0ff */
[----:B------:R-:W-:Y:S01]  /*1d20*/  USEL UR28, UR29, 0x1b, UP0 ;  /* 0x0000001b1d1c7887 */ /* 0x000fe20008000000 */
[----:B------:R-:W-:-:S03]  /*1d30*/  UMOV UR42, URZ ;  /* 0x000000ff002a7c82 */ /* 0x000fc60008000000 */
[----:B------:R-:W-:Y:S02]  /*1d40*/  UIADD3 UR38, UPT, UPT, UR28, -0x1, URZ ;  /* 0xffffffff1c267890 */ /* 0x000fe4000fffe0ff */
[----:B------:R-:W-:Y:S02]  /*1d50*/  @UP2 UIADD3 UR38, UPT, UPT, UR28, URZ, URZ ;  /* 0x000000ff1c262290 */ /* 0x000fe4000fffe0ff */
[----:B------:R-:W-:Y:S02]  /*1d60*/  UIADD3 UR43, UPT, UPT, UR29, -UR28, URZ ;  /* 0x8000001c1d2b7290 */ /* 0x000fe4000fffe0ff */
[----:B--234-:R-:W-:-:S12]  /*1d70*/  UIADD3 UR38, UPT, UPT, UR38, 0x1, URZ ;  /* 0x0000000126267890 */ /* 0x01cfd8000fffe0ff */
.L_x_43:
[----:B------:R-:W-:Y:S01]  /*1d80*/  UISETP.NE.AND UP0, UPT, UR54, URZ, UPT ;  /* 0x000000ff3600728c */ /* 0x000fe2000bf05270 */
[----:B------:R-:W1:Y:S08]  /*1d90*/  S2UR UR54, SR_CgaCtaId ;  /* 0x00000000003679c3 */ /* 0x000e700000008800 */
[----:B------:R-:W-:Y:S05]  /*1da0*/  BRA.U UP0, `(.L_x_24) ;  /* 0x0000000100347547 */ /* 0x000fea000b800000 */
[----:B------:R-:W2:Y:S01]  /*1db0*/  S2R R0, SR_CgaCtaId ;  /* 0x0000000000007919 */ /* 0x000ea20000008800 */
[----:B------:R-:W-:-:S04]  /*1dc0*/  MOV R2, 0x400 ;  /* 0x0000040000027802 */ /* 0x000fc80000000f00 */
[----:B--2---:R-:W-:Y:S02]  /*1dd0*/  LEA R0, R0, R2, 0x18 ;  /* 0x0000000200007211 */ /* 0x004fe400078ec0ff */
[----:B------:R-:W-:-:S03]  /*1de0*/  SHF.L.U32 R2, R8, 0x1f, RZ ;  /* 0x0000001f08027819 */ /* 0x000fc600000006ff */
[----:B------:R-:W-:-:S04]  /*1df0*/  IMAD R0, R9, 0x8, R0 ;  /* 0x0000000809007824 */ /* 0x000fc800078e0200 */
[----:B------:R-:W2:Y:S02]  /*1e00*/  SYNCS.PHASECHK.TRANS64.TRYWAIT P0, [R0+URZ+0x240], R2 ;  /* 0x00024002000075a7 */ /* 0x000ea400080011ff */
[----:B--2---:R-:W-:Y:S05]  /*1e10*/  @!P0 BRA `(.L_x_25) ;  /* 0x0000005800ac8947 */ /* 0x004fea0003800000 */
.L_x_126:
[----:B------:R-:W-:Y:S01]  /*1e20*/  VIADD R9, R9, 0x1 ;  /* 0x0000000109097836 */ /* 0x000fe20000000000 */
[----:B------:R2:W-:Y:S04]  /*1e30*/  SYNCS.ARRIVE.TRANS64.A1T0 RZ, [R0+URZ+0x230], RZ ;  /* 0x000230ff00ff79a7 */ /* 0x0005e800081000ff */
[----:B------:R-:W-:-:S04]  /*1e40*/  ISETP.NE.AND P0, PT, R9, 0x2, PT ;  /* 0x000000020900780c */ /* 0x000fc80003f05270 */
[----:B------:R-:W-:Y:S02]  /*1e50*/  SEL R9, R9, RZ, P0 ;  /* 0x000000ff09097207 */ /* 0x000fe40000000000 */
[----:B--2---:R-:W-:-:S04]  /*1e60*/  SEL R0, RZ, 0x1, P0 ;  /* 0x00000001ff007807 */ /* 0x004fc80000000000 */
[----:B------:R-:W-:-:S07]  /*1e70*/  LOP3.LUT R8, R8, R0, RZ, 0x3c, !PT ;  /* 0x0000000008087212 */ /* 0x000fce00078e3cff */
.L_x_24:
[----:B------:R-:W-:Y:S01]  /*1e80*/  UMOV UR26, 0x400 ;  /* 0x00000400001a7882 */ /* 0x000fe20000000000 */
[----:B------:R-:W-:Y:S01]  /*1e90*/  SHF.L.U32 R0, R12, 0x1f, RZ ;  /* 0x0000001f0c007819 */ /* 0x000fe200000006ff */
[----:B-1----:R-:W-:Y:S02]  /*1ea0*/  ULEA UR26, UR54, UR26, 0x18 ;  /* 0x0000001a361a7291 */ /* 0x002fe4000f8ec0ff */
[----:B------:R-:W-:Y:S02]  /*1eb0*/  UISETP.GE.U32.AND UP0, UPT, UR27, 0x7f, UPT ;  /* 0x0000007f1b00788c */ /* 0x000fe4000bf06070 */
[----:B------:R-:W-:Y:S02]  /*1ec0*/  ULEA UR4, UR42, UR26, 0x3 ;  /* 0x0000001a2a047291 */ /* 0x000fe4000f8e18ff */
[----:B------:R-:W-:Y:S02]  /*1ed0*/  ULEA UR11, UR51, UR22, 0x2 ;  /* 0x00000016330b7291 */ /* 0x000fe4000f8e10ff */
[----:B------:R-:W-:-:S02]  /*1ee0*/  ULEA UR35, UR50, UR25, 0x6 ;  /* 0x0000001932237291 */ /* 0x000fc4000f8e30ff */
[----:B------:R-:W-:Y:S01]  /*1ef0*/  USHF.L.U32 UR11, UR11, 0x4, URZ ;  /* 0x000000040b0b7899 */ /* 0x000fe200080006ff */
[----:B------:R-:W-:Y:S02]  /*1f00*/  UMOV UR6, URZ ;  /* 0x000000ff00067c82 */ /* 0x000fe40008000000 */
[----:B------:R1:W2:Y:S01]  /*1f10*/  SYNCS.PHASECHK.TRANS64.TRYWAIT P0, [UR4+0xd8], R0 ;  /* 0x0000d800ff0075a7 */ /* 0x0002a20008001104 */
[----:B------:R-:W-:Y:S08]  /*1f20*/  BRA.U !UP0, `(.L_x_26) ;  /* 0x0000000108c47547 */ /* 0x000ff0000b800000 */
[----:B------:R-:W-:Y:S01]  /*1f30*/  UMOV UR4, URZ ;  /* 0x000000ff00047c82 */ /* 0x000fe20008000000 */
[----:B------:R-:W-:-:S05]  /*1f40*/  UMOV UR20, UR42 ;  /* 0x0000002a00147c82 */ /* 0x000fca0008000000 */
.L_x_32:
[----:B------:R-:W-:Y:S01]  /*1f50*/  ULEA UR33, UR20, UR26, 0x3 ;  /* 0x0000001a14217291 */ /* 0x000fe2000f8e18ff */
[----:B--2---:R-:W-:Y:S01]  /*1f60*/  @!P3 MOV R2, 0x2000 ;  /* 0x000020000002b802 */ /* 0x004fe20000000f00 */
[----:B--2-4-:R-:W-:Y:S10]  /*1f70*/  @P0 BRA `(.L_x_27) ;  /* 0x00000000000c0947 */ /* 0x014ff40003800000 */
[----:B------:R-:W-:-:S04]  /*1f80*/  SHF.L.U32 R3, R12, 0x1f, RZ ;  /* 0x0000001f0c037819 */ /* 0x000fc800000006ff */
[----:B------:R-:W2:Y:S02]  /*1f90*/  SYNCS.PHASECHK.TRANS64.TRYWAIT P0, [UR33+0xd8], R3 ;  /* 0x0000d803ff0075a7 */ /* 0x000ea40008001121 */
[----:B--2---:R-:W-:Y:S05]  /*1fa0*/  @!P0 BRA `(.L_x_28) ;  /* 0x00000058005c8947 */ /* 0x004fea0003800000 */
.L_x_27:
[----:B------:R2:W-:Y:S01]  /*1fb0*/  @!P3 SYNCS.ARRIVE.TRANS64 RZ, [UR33], R2 ;  /* 0x00000002ffffb9a7 */ /* 0x0005e20008000021 */
[----:B------:R-:W-:-:S04]  /*1fc0*/  ULOP3.LUT UR5, UR39, 0x2, URZ, 0xfc, !UPT ;  /* 0x0000000227057892 */ /* 0x000fc8000f8efcff */
[----:B------:R-:W-:-:S09]  /*1fd0*/  UISETP.NE.AND UP0, UPT, UR5, 0x2, UPT ;  /* 0x000000020500788c */ /* 0x000fd2000bf05270 */
[----:B------:R-:W-:Y:S05]  /*1fe0*/  BRA.U UP0, `(.L_x_29) ;  /* 0x0000000100047547 */ /* 0x000fea000b800000 */
[----:B------:R-:W-:Y:S05]  /*1ff0*/  BPT.TRAP 0x1 ;  /* 0x000000040000795c */ /* 0x000fea0000300000 */
.L_x_29:
[----:B------:R-:W-:Y:S04]  /*2000*/  BSSY.RECONVERGENT B0, `(.L_x_30) ;  /* 0x0000003000007945 */ /* 0x000fe80003800200 */
[----:B------:R-:W-:Y:S05]  /*2010*/  @P2 BRA `(.L_x_31) ;  /* 0x0000000000042947 */ /* 0x000fea0003800000 */
[----:B------:R-:W-:Y:S05]  /*2020*/  BPT.TRAP 0x1 ;  /* 0x000000040000795c */ /* 0x000fea0000300000 */
.L_x_31:
[----:B------:R-:W-:Y:S05]  /*2030*/  BSYNC.RECONVERGENT B0 ;  /* 0x0000000000007941 */ /* 0x000fea0003800200 */
.L_x_30:
[----:B------:R-:W-:Y:S02]  /*2040*/  UIADD3 UR42, UPT, UPT, UR20, 0x1, URZ ;  /* 0x00000001142a7890 */ /* 0x000fe4000fffe0ff */
[----:B------:R-:W-:Y:S02]  /*2050*/  USHF.L.U32 UR8, UR20, 0xc, URZ ;  /* 0x0000000c14087899 */ /* 0x000fe400080006ff */
[----:B------:R-:W-:Y:S02]  /*2060*/  UISETP.NE.AND UP0, UPT, UR42, 0x1b, UPT ;  /* 0x0000001b2a00788c */ /* 0x000fe4000bf05270 */
[----:B------:R-:W-:Y:S02]  /*2070*/  UIADD3 UR44, UP1, UPT, UR30, 0x80, URZ ;  /* 0x000000801e2c7890 */ /* 0x000fe4000ff3e0ff */
[----:B------:R-:W-:Y:S02]  /*2080*/  USEL UR6, URZ, 0x1, UP0 ;  /* 0x00000001ff067887 */ /* 0x000fe40008000000 */
[----:B------:R-:W-:-:S02]  /*2090*/  USEL UR42, UR42, URZ, UP0 ;  /* 0x000000ff2a2a7287 */ /* 0x000fc40008000000 */
[----:B------:R-:W-:Y:S02]  /*20a0*/  ULOP3.LUT UR32, UR21, UR8, URZ, 0xfc, !UPT ;  /* 0x0000000815207292 */ /* 0x000fe4000f8efcff */
[----:B------:R-:W-:Y:S01]  /*20b0*/  ULEA UR5, UR42, UR26, 0x3 ;  /* 0x0000001a2a057291 */ /* 0x000fe2000f8e18ff */
[----:B------:R-:W-:Y:S01]  /*20c0*/  LOP3.LUT R12, R12, UR6, RZ, 0x3c, !PT ;  /* 0x000000060c0c7c12 */ /* 0x000fe2000f8e3cff */
[----:B------:R-:W-:Y:S02]  /*20d0*/  UIADD3 UR18, UP0, UPT, UR30, 0x180, URZ ;  /* 0x000001801e127890 */ /* 0x000fe4000ff1e0ff */
[----:B------:R-:W-:Y:S01]  /*20e0*/  ULOP3.LUT UR8, UR15, UR8, URZ, 0xfc, !UPT ;  /* 0x000000080f087292 */ /* 0x000fe2000f8efcff */
[----:B-1----:R-:W-:Y:S01]  /*20f0*/  SHF.L.U32 R0, R12, 0x1f, RZ ;  /* 0x0000001f0c007819 */ /* 0x002fe200000006ff */
[----:B------:R-:W-:Y:S02]  /*2100*/  USHF.L.U32 UR34, UR4, 0x6, URZ ;  /* 0x0000000604227899 */ /* 0x000fe400080006ff */
[----:B------:R-:W-:Y:S01]  /*2110*/  UIADD3.X UR45, UPT, UPT, URZ, UR31, URZ, UP1, !UPT ;  /* 0x0000001fff2d7290 */ /* 0x000fe20008ffe4ff */
[----:B------:R3:W4:Y:S01]  /*2120*/  SYNCS.PHASECHK.TRANS64.TRYWAIT P0, [UR5+0xd8], R0 ;  /* 0x0000d800ff0075a7 */ /* 0x0007220008001105 */
[----:B------:R-:W-:-:S02]  /*2130*/  UIADD3 UR32, UPT, UPT, UR26, 0x2600, UR32 ;  /* 0x000026001a207890 */ /* 0x000fc4000fffe020 */
[----:B------:R-:W-:Y:S02]  /*2140*/  UPRMT UR7, URZ, 0x5410, UR14 ;  /* 0x00005410ff077896 */ /* 0x000fe4000800000e */
[----:B------:R-:W-:Y:S02]  /*2150*/  UIADD3 UR8, UPT, UPT, UR26, 0x1d600, UR8 ;  /* 0x0001d6001a087890 */ /* 0x000fe4000fffe008 */
[----:B------:R-:W-:Y:S02]  /*2160*/  UIADD3.X UR19, UPT, UPT, URZ, UR31, URZ, UP0, !UPT ;  /* 0x0000001fff137290 */ /* 0x000fe400087fe4ff */
[----:B------:R-:W-:Y:S01]  /*2170*/  UPRMT UR5, URZ, 0x5410, UR13 ;  /* 0x00005410ff057896 */ /* 0x000fe2000800000d */
[----:B------:R-:W-:Y:S01]  /*2180*/  UMOV UR16, 0x0 ;  /* 0x0000000000107882 */ /* 0x000fe20000000000 */
[----:B------:R-:W-:Y:S01]  /*2190*/  UMOV UR17, 0x10000000 ;  /* 0x1000000000117882 */ /* 0x000fe20000000000 */
[----:B------:R-:W-:Y:S01]  /*21a0*/  UMOV UR12, UR36 ;  /* 0x00000024000c7c82 */ /* 0x000fe20008000000 */
[----:B------:R-:W-:Y:S01]  /*21b0*/  UMOV UR9, UR33 ;  /* 0x0000002100097c82 */ /* 0x000fe20008000000 */
[----:B------:R-:W-:Y:S01]  /*21c0*/  UMOV UR10, UR34 ;  /* 0x00000022000a7c82 */ /* 0x000fe20008000000 */
[----:B------:R3:W-:Y:S01]  /*21d0*/  UTMALDG.3D.MULTICAST [UR32], [UR44], UR7, desc[UR16] ;  /* 0x000010202c0073b4 */ /* 0x0007e20008011807 */
[----:B------:R-:W-:Y:S01]  /*21e0*/  UIADD3 UR4, UPT, UPT, UR4, 0x1, URZ ;  /* 0x0000000104047890 */ /* 0x000fe2000fffe0ff */
[----:B------:R-:W-:Y:S01]  /*21f0*/  UMOV UR6, UR38 ;  /* 0x0000002600067c82 */ /* 0x000fe20008000000 */
[----:B------:R-:W-:-:S02]  /*2200*/  UMOV UR20, UR42 ;  /* 0x0000002a00147c82 */ /* 0x000fc40008000000 */
[----:B------:R-:W-:Y:S01]  /*2210*/  UISETP.NE.AND UP0, UPT, UR4, UR38, UPT ;  /* 0x000000260400728c */ /* 0x000fe2000bf05270 */
[----:B------:R3:W-:Y:S08]  /*2220*/  UTMALDG.3D.MULTICAST [UR8], [UR18], UR5, desc[UR16] ;  /* 0x00001008120073b4 */ /* 0x0007f00008011805 */
[----:B---3--:R-:W-:Y:S05]  /*2230*/  BRA.U UP0, `(.L_x_32) ;  /* 0xfffffffd00447547 */ /* 0x008fea000b83ffff */
.L_x_26:
[----:B------:R-:W-:Y:S01]  /*2240*/  ULEA UR4, UR42, UR26, 0x3 ;  /* 0x0000001a2a047291 */ /* 0x000fe2000f8e18ff */
[----:B-1----:R-:W-:Y:S01]  /*2250*/  SHF.L.U32 R0, R12, 0x1f, RZ ;  /* 0x0000001f0c007819 */ /* 0x002fe200000006ff */
[----:B------:R-:W-:Y:S01]  /*2260*/  @!P1 SYNCS.ARRIVE.TRANS64.A1T0 RZ, [UR26+0x1c8], RZ ;  /* 0x0001c8ffffff99a7 */ /* 0x000fe2000810001a */
[----:B------:R-:W-:-:S06]  /*2270*/  UISETP.GT.AND UP0, UPT, UR29, UR28, UPT ;  /* 0x0000001c1d00728c */ /* 0x000fcc000bf04270 */
[----:B--2-4-:R1:W2:Y:S03]  /*2280*/  SYNCS.PHASECHK.TRANS64.TRYWAIT P0, [UR4+0xd8], R0 ;  /* 0x0000d800ff0075a7 */ /* 0x0142a60008001104 */
[----:B------:R-:W-:Y:S05]  /*2290*/  BRA.U !UP0, `(.L_x_33) ;  /* 0x0000000108c87547 */ /* 0x000fea000b800000 */
[----:B------:R-:W-:Y:S01]  /*22a0*/  UIADD3 UR5, UPT, UPT, UR43, UR6, URZ ;  /* 0x000000062b057290 */ /* 0x000fe2000fffe0ff */
[----:B------:R-:W-:-:S11]  /*22b0*/  UMOV UR34, UR42 ;  /* 0x0000002a00227c82 */ /* 0x000fd60008000000 */
.L_x_39:
[----:B------:R-:W-:Y:S01]  /*22c0*/  ULEA UR17, UR34, UR26, 0x3 ;  /* 0x0000001a22117291 */ /* 0x000fe2000f8e18ff */
[----:B--2---:R-:W-:Y:S01]  /*22d0*/  @!P3 MOV R2, 0x2000 ;  /* 0x000020000002b802 */ /* 0x004fe20000000f00 */
[----:B--2-4-:R-:W-:Y:S10]  /*22e0*/  @P0 BRA `(.L_x_34) ;  /* 0x00000000000c0947 */ /* 0x014ff40003800000 */
[----:B------:R-:W-:-:S04]  /*22f0*/  SHF.L.U32 R3, R12, 0x1f, RZ ;  /* 0x0000001f0c037819 */ /* 0x000fc800000006ff */
[----:B------:R-:W2:Y:S02]  /*2300*/  SYNCS.PHASECHK.TRANS64.TRYWAIT P0, [UR17+0xd8], R3 ;  /* 0x0000d803ff0075a7 */ /* 0x000ea40008001111 */
[----:B--2---:R-:W-:Y:S05]  /*2310*/  @!P0 BRA `(.L_x_35) ;  /* 0x0000005400988947 */ /* 0x004fea0003800000 */
.L_x_34:
[----:B------:R2:W-:Y:S01]  /*2320*/  @!P3 SYNCS.ARRIVE.TRANS64 RZ, [UR17], R2 ;  /* 0x00000002ffffb9a7 */ /* 0x0005e20008000011 */
[----:B------:R-:W-:-:S04]  /*2330*/  ULOP3.LUT UR4, UR39, 0x2, URZ, 0xfc, !UPT ;  /* 0x0000000227047892 */ /* 0x000fc8000f8efcff */
[----:B------:R-:W-:-:S09]  /*2340*/  UISETP.NE.AND UP0, UPT, UR4, 0x2, UPT ;  /* 0x000000020400788c */ /* 0x000fd2000bf05270 */
[----:B------:R-:W-:Y:S05]  /*2350*/  BRA.U UP0, `(.L_x_36) ;  /* 0x0000000100047547 */ /* 0x000fea000b800000 */
[----:B------:R-:W-:Y:S05]  /*2360*/  BPT.TRAP 0x1 ;  /* 0x000000040000795c */ /* 0x000fea0000300000 */
.L_x_36:
[----:B------:R-:W-:Y:S04]  /*2370*/  BSSY.RECONVERGENT B0, `(.L_x_37) ;  /* 0x0000003000007945 */ /* 0x000fe80003800200 */
[----:B------:R-:W-:Y:S05]  /*2380*/  @P2 BRA `(.L_x_38) ;  /* 0x0000000000042947 */ /* 0x000fea0003800000 */
[----:B------:R-:W-:Y:S05]  /*2390*/  BPT.TRAP 0x1 ;  /* 0x000000040000795c */ /* 0x000fea0000300000 */
.L_x_38:
[----:B------:R-:W-:Y:S05]  /*23a0*/  BSYNC.RECONVERGENT B0 ;  /* 0x0000000000007941 */ /* 0x000fea0003800200 */
.L_x_37:
        /* <DEDUP_REMOVED lines=13> */
[----:B------:R-:W-:Y:S01]  /*2480*/  UIADD3 UR16, UPT, UPT, UR26, 0x2600, UR16 ;  /* 0x000026001a107890 */ /* 0x000fe2000fffe010 */
[----:B------:R3:W4:Y:S01]  /*2490*/  SYNCS.PHASECHK.TRANS64.TRYWAIT P0, [UR4+0xd8], R0 ;  /* 0x0000d800ff0075a7 */ /* 0x0007220008001104 */
[----:B------:R-:W-:-:S02]  /*24a0*/  UIADD3.X UR47, UPT, UPT, URZ, UR31, URZ, UP1, !UPT ;  /* 0x0000001fff2f7290 */ /* 0x000fc40008ffe4ff */
[----:B------:R-:W-:Y:S02]  /*24b0*/  UPRMT UR7, URZ, 0x5410, UR14 ;  /* 0x00005410ff077896 */ /* 0x000fe4000800000e */
[----:B------:R-:W-:Y:S02]  /*24c0*/  UIADD3 UR8, UPT, UPT, UR26, 0x1d600, UR8 ;  /* 0x0001d6001a087890 */ /* 0x000fe4000fffe008 */
[----:B------:R-:W-:Y:S02]  /*24d0*/  UPRMT UR4, URZ, 0x5410, UR13 ;  /* 0x00005410ff047896 */ /* 0x000fe4000800000d */
[----:B------:R-:W-:Y:S01]  /*24e0*/  UIADD3.X UR45, UPT, UPT, URZ, UR31, URZ, UP0, !UPT ;  /* 0x0000001fff2d7290 */ /* 0x000fe200087fe4ff */
[----:B------:R-:W-:Y:S01]  /*24f0*/  UMOV UR32, 0x0 ;  /* 0x0000000000207882 */ /* 0x000fe20000000000 */
[----:B------:R-:W-:Y:S01]  /*2500*/  UMOV UR33, 0x10000000 ;  /* 0x1000000000217882 */ /* 0x000fe20000000000 */
[----:B------:R-:W-:Y:S01]  /*2510*/  UMOV UR19, UR35 ;  /* 0x0000002300137c82 */ /* 0x000fe20008000000 */
[----:B------:R-:W-:Y:S01]  /*2520*/  UMOV UR20, UR36 ;  /* 0x0000002400147c82 */ /* 0x000fe20008000000 */
[----:B------:R-:W-:Y:S01]  /*2530*/  UMOV UR12, UR36 ;  /* 0x00000024000c7c82 */ /* 0x000fe20008000000 */
[----:B------:R-:W-:Y:S01]  /*2540*/  UMOV UR9, UR17 ;  /* 0x0000001100097c82 */ /* 0x000fe20008000000 */
[----:B------:R-:W-:Y:S01]  /*2550*/  UMOV UR10, UR18 ;  /* 0x00000012000a7c82 */ /* 0x000fe20008000000 */
[----:B------:R3:W-:Y:S01]  /*2560*/  UTMALDG.3D.MULTICAST [UR16], [UR46], UR7, desc[UR32] ;  /* 0x000020102e0073b4 */ /* 0x0007e20008011807 */
[----:B------:R-:W-:Y:S01]  /*2570*/  UIADD3 UR6, UPT, UPT, UR6, 0x1, URZ ;  /* 0x0000000106067890 */ /* 0x000fe2000fffe0ff */
[----:B------:R-:W-:-:S03]  /*2580*/  UMOV UR34, UR42 ;  /* 0x0000002a00227c82 */ /* 0x000fc60008000000 */
[----:B------:R-:W-:Y:S01]  /*2590*/  UISETP.NE.AND UP0, UPT, UR6, UR5, UPT ;  /* 0x000000050600728c */ /* 0x000fe2000bf05270 */
[----:B------:R3:W-:Y:S08]  /*25a0*/  UTMALDG.3D.MULTICAST [UR8], [UR44], UR4, desc[UR32] ;  /* 0x000020082c0073b4 */ /* 0x0007f00008011804 */
[----:B---3--:R-:W-:Y:S05]  /*25b0*/  BRA.U UP0, `(.L_x_39) ;  /* 0xfffffffd00407547 */ /* 0x008fea000b83ffff */
.L_x_33:
[C---:B------:R-:W-:Y:S01]  /*25c0*/  LEA R3, R11.reuse, UR26, 0x3 ;  /* 0x0000001a0b037c11 */ /* 0x040fe2000f8e18ff */
[----:B------:R-:W-:Y:S01]  /*25d0*/  NOP ;  /* 0x0000000000007918 */ /* 0x000fe20000000000 */
[----:B-1----:R-:W-:Y:S02]  /*25e0*/  SHF.L.U32 R0, R10, 0x1f, RZ ;  /* 0x0000001f0a007819 */ /* 0x002fe400000006ff */
[----:B------:R-:W-:Y:S02]  /*25f0*/  LEA R4, R11, UR26, 0x4 ;  /* 0x0000001a0b047c11 */ /* 0x000fe4000f8e20ff */
[----:B--2-4-:R-:W1:Y:S02]  /*2600*/  SYNCS.PHASECHK.TRANS64.TRYWAIT P0, [R3+URZ+0x1d0], R0 ;  /* 0x0001d000030075a7 */ /* 0x014e6400080011ff */
[----:B-1----:R-:W-:Y:S05]  /*2610*/  @!P0 BRA `(.L_x_40) ;  /* 0x0000005000f08947 */ /* 0x002fea0003800000 */
.L_x_129:
[----:B------:R-:W2:Y:S01]  /*2620*/  LDS.128 R4, [R4+0x260] ;  /* 0x0002600004047984 */ /* 0x000ea20000000c00 */
[----:B------:R-:W-:Y:S01]  /*2630*/  UISETP.GE.AND UP0, UPT, UR37, 0x1, UPT ;  /* 0x000000012500788c */ /* 0x000fe2000bf06270 */
[----:B------:R-:W-:Y:S01]  /*2640*/  @!PT LDS RZ, [RZ] ;  /* 0x00000000fffff984 */ /* 0x000fe20000000800 */
[----:B------:R-:W-:Y:S01]  /*2650*/  @!PT LDS RZ, [RZ] ;  /* 0x00000000fffff984 */ /* 0x000fe20000000800 */
[----:B------:R-:W-:Y:S01]  /*2660*/  @!PT LDS RZ, [RZ] ;  /* 0x00000000fffff984 */ /* 0x000fe20000000800 */
[----:B------:R-:W-:Y:S01]  /*2670*/  @!PT LDS RZ, [RZ] ;  /* 0x00000000fffff984 */ /* 0x000fe20000000800 */
[----:B------:R3:W-:Y:S06]  /*2680*/  MEMBAR.ALL.CTA ;  /* 0x0000000000007992 */ /* 0x0007ec0000008000 */
[----:B---3--:R-:W3:Y:S01]  /*2690*/  FENCE.VIEW.ASYNC.S ;  /* 0x00000000000073c6 */ /* 0x008ee20000000000 */
[----:B--2---:R-:W-:-:S13]  /*26a0*/  LOP3.LUT P0, RZ, R6, 0x1, RZ, 0xc0, !PT ;  /* 0x0000000106ff7812 */ /* 0x004fda000780c0ff */
[----:B---3--:R-:W-:Y:S01]  /*26b0*/  VOTEU.ANY UP1, P0 ;  /* 0x0000000000ff7886 */ /* 0x008fe20000020100 */
[----:B------:R-:W-:-:S13]  /*26c0*/  PLOP3.LUT P0, PT, PT, PT, UP1, 0x80, 0x8 ;  /* 0x000000000008781c */ /* 0x000fda0003f0f018 */
[----:B-1----:R-:W-:Y:S02]  /*26d0*/  @P0 LOP3.LUT R0, R5, 0xffff, RZ, 0xc0, !PT ;  /* 0x0000ffff05000812 */ /* 0x002fe400078ec0ff */
[----:B------:R-:W-:Y:S02]  /*26e0*/  @P0 MOV R2, R4 ;  /* 0x0000000400020202 */ /* 0x000fe40000000f00 */
[----:B------:R-:W-:Y:S01]  /*26f0*/  @P0 R2UR UR5, R0 ;  /* 0x00000000000502ca */ /* 0x000fe200000e0000 */
[----:B------:R-:W-:Y:S01]  /*2700*/  VIADD R0, R3, 0x1e0 ;  /* 0x000001e003007836 */ /* 0x000fe20000000000 */
[----:B------:R-:W-:Y:S02]  /*2710*/  @P0 SHF.R.U32.HI R4, RZ, 0x10, R5 ;  /* 0x00000010ff040819 */ /* 0x000fe40000011605 */
[----:B------:R-:W-:Y:S02]  /*2720*/  @P0 R2UR UR6, R2 ;  /* 0x00000000020602ca */ /* 0x000fe400000e0000 */
[----:B------:R-:W-:-:S02]  /*2730*/  PRMT R0, RZ, 0x654, R0 ;  /* 0x00000654ff007816 */ /* 0x000fc40000000000 */
[----:B------:R-:W-:Y:S02]  /*2740*/  @P0 R2UR UR4, R4 ;  /* 0x00000000040402ca */ /* 0x000fe400000e0000 */
[----:B------:R1:W-:Y:S03]  /*2750*/  SYNCS.ARRIVE.TRANS64.RED.A1T0 RZ, [R0+URZ], RZ ;  /* 0x000000ff00ff79a7 */ /* 0x0003e600081004ff */
[----:B------:R-:W-:-:S04]  /*2760*/  @UP1 UMOV UR40, UR5 ;  /* 0x0000000500281c82 */ /* 0x000fc80008000000 */
[----:B------:R-:W-:-:S04]  /*2770*/  @UP1 UMOV UR41, UR6 ;  /* 0x0000000600291c82 */ /* 0x000fc80008000000 */
[----:B------:R-:W-:Y:S01]  /*2780*/  @UP1 UMOV UR36, UR4 ;  /* 0x0000000400241c82 */ /* 0x000fe20008000000 */
[----:B------:R-:W-:Y:S05]  /*2790*/  BRA.U !UP0, `(.L_x_41) ;  /* 0x0000000108b87547 */ /* 0x000fea000b800000 */
[----:B------:R-:W2:Y:S01]  /*27a0*/  LDCU.128 UR4, c[0x0][0xb10] ;  /* 0x00016200ff0477ac */ /* 0x000ea20008000c00 */
[----:B------:R-:W3:Y:S01]  /*27b0*/  LDCU UR10, c[0x0][0xb20] ;  /* 0x00016400ff0a77ac */ /* 0x000ee20008000800 */
[----:B------:R-:W4:Y:S01]  /*27c0*/  LDCU UR11, c[0x0][0xb0c] ;  /* 0x00016180ff0b77ac */ /* 0x000f220008000800 */
[----:B------:R-:W1:Y:S01]  /*27d0*/  LDCU.64 UR8, c[0x0][0xb28] ;  /* 0x00016500ff0877ac */ /* 0x000e620008000a00 */
[----:B------:R-:W-:Y:S02]  /*27e0*/  UISETP.NE.AND UP3, UPT, UR37, 0x1, UPT ;  /* 0x000000012500788c */ /* 0x000fe4000bf65270 */
[----:B--2---:R-:W-:Y:S02]  /*27f0*/  UIMAD.WIDE.U32 UR32, UR23, UR7, URZ ;  /* 0x00000007172072a5 */ /* 0x004fe4000f8e00ff */
[----:B------:R-:W-:Y:S02]  /*2800*/  UIMAD.WIDE.U32 UR16, UR40, UR7, URZ ;  /* 0x00000007281072a5 */ /* 0x000fe4000f8e00ff */
[----:B------:R-:W-:-:S02]  /*2810*/  UIMAD.WIDE.U32 UR18, UR24, UR4, URZ ;  /* 0x00000004181272a5 */ /* 0x000fc4000f8e00ff */
[----:B------:R-:W-:Y:S01]  /*2820*/  UISETP.NE.AND UP0, UPT, UR6, 0x1, UPT ;  /* 0x000000010600788c */ /* 0x000fe2000bf05270 */
[----:B------:R-:W-:Y:S01]  /*2830*/  UMOV UR7, UR33 ;  /* 0x0000002100077c82 */ /* 0x000fe20008000000 */
[----:B----4-:R-:W-:Y:S02]  /*2840*/  UISETP.NE.AND UP2, UPT, UR11, 0x1, UPT ;  /* 0x000000010b00788c */ /* 0x010fe4000bf45270 */
[----:B---3--:R-:W-:Y:S02]  /*2850*/  USHF.R.U32.HI UR7, URZ, UR10, UR7 ;  /* 0x0000000aff077299 */ /* 0x008fe40008011607 */
[----:B------:R-:W-:Y:S02]  /*2860*/  USHF.R.U32.HI UR12, URZ, UR5, UR19 ;  /* 0x00000005ff0c7299 */ /* 0x000fe40008011613 */
[----:B------:R-:W-:Y:S02]  /*2870*/  USEL UR7, UR23, UR7, !UP0 ;  /* 0x0000000717077287 */ /* 0x000fe4000c000000 */
[----:B------:R-:W-:-:S02]  /*2880*/  USEL UR12, UR24, UR12, !UP2 ;  /* 0x0000000c180c7287 */ /* 0x000fc4000d000000 */
[----:B-1----:R-:W-:Y:S02]  /*2890*/  UIMAD.WIDE.U32 UR32, UR7, UR8, URZ ;  /* 0x00000008072072a5 */ /* 0x002fe4000f8e00ff */
        /* <DEDUP_REMOVED lines=30> */
.L_x_41:
[----:B------:R-:W2:Y:S02]  /*2a80*/  LDCU UR4, c[0x0][0xb30] ;  /* 0x00016600ff0477ac */ /* 0x000ea40008000800 */
[----:B--2---:R-:W-:-:S09]  /*2a90*/  UISETP.NE.AND UP0, UPT, UR4, 0x1, UPT ;  /* 0x000000010400788c */ /* 0x004fd2000bf05270 */
[----:B------:R-:W-:Y:S05]  /*2aa0*/  BRA.U UP0, `(.L_x_42) ;  /* 0x0000000100407547 */ /* 0x000fea000b800000 */
[----:B------:R-:W2:Y:S01]  /*2ab0*/  LDCU.128 UR4, c[0x0][0xb10] ;  /* 0x00016200ff0477ac */ /* 0x000ea20008000c00 */
[----:B------:R-:W3:Y:S01]  /*2ac0*/  LDCU UR9, c[0x0][0xb0c] ;  /* 0x00016180ff0977ac */ /* 0x000ee20008000800 */
[----:B------:R-:W4:Y:S01]  /*2ad0*/  LDCU UR8, c[0x0][0xb20] ;  /* 0x00016400ff0877ac */ /* 0x000f220008000800 */
[----:B--2---:R-:W-:Y:S02]  /*2ae0*/  UIMAD.WIDE.U32 UR16, UR41, UR4, URZ ;  /* 0x00000004291072a5 */ /* 0x004fe4000f8e00ff */
[----:B------:R-:W-:Y:S02]  /*2af0*/  UIMAD.WIDE.U32 UR10, UR40, UR7, URZ ;  /* 0x00000007280a72a5 */ /* 0x000fe4000f8e00ff */
[----:B---3--:R-:W-:Y:S02]  /*2b00*/  UISETP.NE.AND UP2, UPT, UR9, 0x1, UPT ;  /* 0x000000010900788c */ /* 0x008fe4000bf45270 */
[----:B------:R-:W-:Y:S01]  /*2b10*/  UISETP.NE.AND UP0, UPT, UR6, 0x1, UPT ;  /* 0x000000010600788c */ /* 0x000fe2000bf05270 */
[----:B------:R-:W-:Y:S01]  /*2b20*/  UMOV UR7, UR17 ;  /* 0x0000001100077c82 */ /* 0x000fe20008000000 */
[----:B----4-:R-:W-:-:S02]  /*2b30*/  USHF.R.U32.HI UR8, URZ, UR8, UR11 ;  /* 0x00000008ff087299 */ /* 0x010fc4000801160b */
[----:B------:R-:W-:Y:S02]  /*2b40*/  USHF.R.U32.HI UR5, URZ, UR5, UR7 ;  /* 0x00000005ff057299 */ /* 0x000fe40008011607 */
[----:B------:R-:W-:Y:S02]  /*2b50*/  USEL UR8, UR40, UR8, !UP0 ;  /* 0x0000000828087287 */ /* 0x000fe4000c000000 */
[----:B------:R-:W-:-:S04]  /*2b60*/  USEL UR5, UR41, UR5, !UP2 ;  /* 0x0000000529057287 */ /* 0x000fc8000d000000 */
[----:B------:R-:W-:Y:S02]  /*2b70*/  UIADD3 UR4, UPT, UPT, UR5, -UR8, URZ ;  /* 0x8000000805047290 */ /* 0x000fe4000fffe0ff */
[----:B------:R-:W-:Y:S02]  /*2b80*/  UIADD3 UR5, UPT, UPT, -UR5, UR8, URZ ;  /* 0x0000000805057290 */ /* 0x000fe4000fffe1ff */
[----:B------:R-:W-:Y:S02]  /*2b90*/  UIMAD UR40, UR4, UR6, UR40 ;  /* 0x00000006042872a4 */ /* 0x000fe4000f8e0228 */
[----:B------:R-:W-:-:S12]  /*2ba0*/  UIMAD UR41, UR5, UR9, UR41 ;  /* 0x00000009052972a4 */ /* 0x000fd8000f8e0229 */
.L_x_42:
[----:B------:R-:W-:Y:S01]  /*2bb0*/  VIADD R11, R11, 0x1 ;  /* 0x000000010b0b7836 */ /* 0x000fe20000000000 */
[----:B------:R-:W-:Y:S01]  /*2bc0*/  PLOP3.LUT P1, PT, PT, PT, PT, 0x80, 0x8 ;  /* 0x000000000008781c */ /* 0x000fe20003f2f070 */
[----:B------:R-:W-:Y:S02]  /*2bd0*/  UIADD3 UR50, UPT, UPT, UR41, UR49, URZ ;  /* 0x0000003129327290 */ /* 0x000fe4000fffe0ff */
[----:B------:R-:W-:Y:S01]  /*2be0*/  UIADD3 UR51, UPT, UPT, UR40, UR48, URZ ;  /* 0x0000003028337290 */ /* 0x000fe2000fffe0ff */
[----:B------:R-:W-:-:S04]  /*2bf0*/  ISETP.NE.AND P0, PT, R11, 0x2, PT ;  /* 0x000000020b00780c */ /* 0x000fc80003f05270 */
[----:B-1----:R-:W-:Y:S02]  /*2c00*/  SEL R0, RZ, 0x1, P0 ;  /* 0x00000001ff007807 */ /* 0x002fe40000000000 */
[----:B------:R-:W-:Y:S02]  /*2c10*/  SEL R11, R11, RZ, P0 ;  /* 0x000000ff0b0b7207 */ /* 0x000fe40000000000 */
[----:B------:R-:W-:Y:S01]  /*2c20*/  LOP3.LUT R10, R10, R0, RZ, 0x3c, !PT ;  /* 0x000000000a0a7212 */ /* 0x000fe200078e3cff */
[----:B------:R-:W-:Y:S06]  /*2c30*/  BRA.U UP1, `(.L_x_43) ;  /* 0xfffffff101507547 */ /* 0x000fec000b83ffff */
[----:B------:R-:W-:Y:S01]  /*2c40*/  UIADD3 UR26, UPT, UPT, UR26, 0xd8, URZ ;  /* 0x000000d81a1a7890 */ /* 0x000fe2000fffe0ff */
[----:B------:R-:W-:-:S03]  /*2c50*/  SHF.L.U32 R2, R12, 0x1f, RZ ;  /* 0x0000001f0c027819 */ /* 0x000fc600000006ff */
[----:B------:R-:W-:-:S09]  /*2c60*/  ULEA UR4, UR42, UR26, 0x3 ;  /* 0x0000001a2a047291 */ /* 0x000fd2000f8e18ff */
[----:B------:R-:W1:Y:S02]  /*2c70*/  SYNCS.PHASECHK.TRANS64.TRYWAIT P0, [UR4], R2 ;  /* 0x00000002ff0075a7 */ /* 0x000e640008001104 */
[----:B-1----:R-:W-:Y:S05]  /*2c80*/  @!P0 BRA `(.L_x_44) ;  /* 0x0000004c00688947 */ /* 0x002fea0003800000 */
.L_x_131:
[----:B------:R-:W-:-:S04]  /*2c90*/  UIADD3 UR5, UPT, UPT, UR42, 0x1, URZ ;  /* 0x000000012a057890 */ /* 0x000fc8000fffe0ff */
[----:B------:R-:W-:-:S04]  /*2ca0*/  UISETP.NE.AND UP0, UPT, UR5, 0x1b, UPT ;  /* 0x0000001b0500788c */ /* 0x000fc8000bf05270 */
[----:B------:R-:W-:Y:S02]  /*2cb0*/  USEL UR6, URZ, 0x1, UP0 ;  /* 0x00000001ff067887 */ /* 0x000fe40008000000 */
[----:B------:R-:W-:-:S04]  /*2cc0*/  USEL UR5, UR5, URZ, UP0 ;  /* 0x000000ff05057287 */ /* 0x000fc80008000000 */
[----:B------:R-:W-:Y:S01]  /*2cd0*/  ULEA UR4, UR5, UR26, 0x3 ;  /* 0x0000001a05047291 */ /* 0x000fe2000f8e18ff */
[----:B-1----:R-:W-:-:S04]  /*2ce0*/  LOP3.LUT R2, R12, UR6, RZ, 0x3c, !PT ;  /* 0x000000060c027c12 */ /* 0x002fc8000f8e3cff */
[----:B------:R-:W-:-:S04]  /*2cf0*/  SHF.L.U32 R3, R2, 0x1f, RZ ;  /* 0x0000001f02037819 */ /* 0x000fc800000006ff */
[----:B------:R-:W1:Y:S02]  /*2d00*/  SYNCS.PHASECHK.TRANS64.TRYWAIT P0, [UR4], R3 ;  /* 0x00000003ff0075a7 */ /* 0x000e640008001104 */
[----:B-1----:R-:W-:Y:S05]  /*2d10*/  @!P0 BRA `(.L_x_45) ;  /* 0x0000004c005c8947 */ /* 0x002fea0003800000 */
.L_x_133:
[----:B------:R-:W-:-:S04]  /*2d20*/  UIADD3 UR5, UPT, UPT, UR5, 0x1, URZ ;  /* 0x0000000105057890 */ /* 0x000fc8000fffe0ff */
[----:B------:R-:W-:-:S04]  /*2d30*/  UISETP.NE.AND UP0, UPT, UR5, 0x1b, UPT ;  /* 0x0000001b0500788c */ /* 0x000fc8000bf05270 */
[----:B------:R-:W-:Y:S02]  /*2d40*/  USEL UR6, URZ, 0x1, UP0 ;  /* 0x00000001ff067887 */ /* 0x000fe40008000000 */
[----:B------:R-:W-:-:S04]  /*2d50*/  USEL UR5, UR5, URZ, UP0 ;  /* 0x000000ff05057287 */ /* 0x000fc80008000000 */
[----:B------:R-:W-:Y:S01]  /*2d60*/  ULEA UR4, UR5, UR26, 0x3 ;  /* 0x0000001a05047291 */ /* 0x000fe2000f8e18ff */
[----:B------:R-:W-:-:S04]  /*2d70*/  LOP3.LUT R2, R2, UR6, RZ, 0x3c, !PT ;  /* 0x0000000602027c12 */ /* 0x000fc8000f8e3cff */
[----:B-1----:R-:W-:-:S04]  /*2d80*/  SHF.L.U32 R3, R2, 0x1f, RZ ;  /* 0x0000001f02037819 */ /* 0x002fc800000006ff */
[----:B------:R-:W1:Y:S02]  /*2d90*/  SYNCS.PHASECHK.TRANS64.TRYWAIT P0, [UR4], R3 ;  /* 0x00000003ff0075a7 */ /* 0x000e640008001104 */
[----:B-1----:R-:W-:Y:S05]  /*2da0*/  @!P0 BRA `(.L_x_46) ;  /* 0x0000004c00508947 */ /* 0x002fea0003800000 */
.L_x_135:
        /* <DEDUP_REMOVED lines=9> */
.L_x_137:
        /* <DEDUP_REMOVED lines=9> */
.L_x_139:
        /* <DEDUP_REMOVED lines=9> */
.L_x_141:
        /* <DEDUP_REMOVED lines=9> */
.L_x_143:
        /* <DEDUP_REMOVED lines=9> */
.L_x_145:
        /* <DEDUP_REMOVED lines=9> */
.L_x_147:
        /* <DEDUP_REMOVED lines=9> */
.L_x_149:
        /* <DEDUP_REMOVED lines=9> */
.L_x_151:
        /* <DEDUP_REMOVED lines=9> */
.L_x_153:
        /* <DEDUP_REMOVED lines=9> */
.L_x_155:
        /* <DEDUP_REMOVED lines=9> */
.L_x_157:
        /* <DEDUP_REMOVED lines=9> */
.L_x_159:
        /* <DEDUP_REMOVED lines=9> */
.L_x_161:
        /* <DEDUP_REMOVED lines=9> */
.L_x_163:
        /* <DEDUP_REMOVED lines=9> */
.L_x_165:
        /* <DEDUP_REMOVED lines=9> */
.L_x_167:
        /* <DEDUP_REMOVED lines=9> */
.L_x_169:
        /* <DEDUP_REMOVED lines=9> */
.L_x_171:
        /* <DEDUP_REMOVED lines=9> */
.L_x_173:
        /* <DEDUP_REMOVED lines=9> */
.L_x_175:
        /* <DEDUP_REMOVED lines=9> */
.L_x_177:
        /* <DEDUP_REMOVED lines=9> */
.L_x_179:
        /* <DEDUP_REMOVED lines=9> */
.L_x_181:
[----:B------:R-:W-:-:S04]  /*3aa0*/  UIADD3 UR5, UPT, UPT, UR5, 0x1, URZ ;  /* 0x0000000105057890 */ /* 0x000fc8000fffe0ff */
[----:B------:R-:W-:-:S04]  /*3ab0*/  UISETP.NE.AND UP0, UPT, UR5, 0x1b, UPT ;  /* 0x0000001b0500788c */ /* 0x000fc8000bf05270 */
[----:B------:R-:W-:Y:S02]  /*3ac0*/  USEL UR4, URZ, 0x1, UP0 ;  /* 0x00000001ff047887 */ /* 0x000fe40008000000 */
[----:B------:R-:W-:-:S04]  /*3ad0*/  USEL UR5, UR5, URZ, UP0 ;  /* 0x000000ff05057287 */ /* 0x000fc80008000000 */
[----:B------:R-:W-:Y:S01]  /*3ae0*/  ULEA UR5, UR5, UR26, 0x3 ;  /* 0x0000001a05057291 */ /* 0x000fe2000f8e18ff */
[----:B------:R-:W-:-:S04]  /*3af0*/  LOP3.LUT R2, R2, UR4, RZ, 0x3c, !PT ;  /* 0x0000000402027c12 */ /* 0x000fc8000f8e3cff */
[----:B------:R-:W-:Y:S01]  /*3b00*/  SHF.L.U32 R2, R2, 0x1f, RZ ;  /* 0x0000001f02027819 */ /* 0x000fe200000006ff */
[----:B-1----:R-:W-:-:S07]  /*3b10*/  IMAD.U32 R0, RZ, RZ, UR5 ;  /* 0x00000005ff007e24 */ /* 0x002fce000f8e00ff */
.L_x_70:
[----:B-1----:R1:W2:Y:S02]  /*3b20*/  SYNCS.PHASECHK.TRANS64.TRYWAIT P0, [R0+URZ], R2 ;  /* 0x00000002000075a7 */ /* 0x0022a400080011ff */
[----:B--2---:R-:W-:Y:S05]  /*3b30*/  @!P0 NANOSLEEP.SYNCS 0x989680 ;  /* 0x009896800000895d */ /* 0x004fea0003900000 */
[----:B------:R-:W2:Y:S02]  /*3b40*/  @!P0 SYNCS.PHASECHK.TRANS64 P0, [R0+URZ], R2 ;  /* 0x00000002000085a7 */ /* 0x000ea400080010ff */
[----:B--2---:R-:W-:Y:S05]  /*3b50*/  @P0 EXIT ;  /* 0x000000000000094d */ /* 0x004fea0003800000 */
[----:B------:R-:W-:Y:S05]  /*3b60*/  BRA `(.L_x_70) ;  /* 0xfffffffc00ec7947 */ /* 0x000fea000383ffff */
.L_x_23:
[----:B------:R-:W-:-:S04]  /*3b70*/  UISETP.NE.AND UP0, UPT, UR54, URZ, UPT ;  /* 0x000000ff3600728c */ /* 0x000fc8000bf05270 */
[----:B------:R-:W-:-:S09]  /*3b80*/  UISETP.NE.OR UP0, UPT, UR10, 0x1, UP0 ;  /* 0x000000010a00788c */ /* 0x000fd20008705670 */
[----:B------:R-:W-:Y:S05]  /*3b90*/  BRA.U UP0, `(.L_x_71) ;  /* 0x0000000500487547 */ /* 0x000fea000b800000 */
[----:B------:R-:W-:Y:S01]  /*3ba0*/  ISETP.GE.U32.AND P2, PT, R0, 0x10, PT ;  /* 0x000000100000780c */ /* 0x000fe20003f46070 */
[----:B------:R-:W-:Y:S01]  /*3bb0*/  IMAD.MOV.U32 R12, RZ, RZ, 0x1 ;  /* 0x00000001ff0c7424 */ /* 0x000fe200078e00ff */
[----:B------:R-:W-:Y:S02]  /*3bc0*/  CS2R R10, SRZ ;  /* 0x00000000000a7805 */ /* 0x000fe4000001ff00 */
[----:B------:R-:W-:Y:S01]  /*3bd0*/  CS2R R8, SRZ ;  /* 0x0000000000087805 */ /* 0x000fe2000001ff00 */
[----:B------:R-:W-:Y:S01]  /*3be0*/  UMOV UR4, 0x400 ;  /* 0x0000040000047882 */ /* 0x000fe20000000000 */
[----:B------:R-:W-:Y:S01]  /*3bf0*/  UMOV UR6, URZ ;  /* 0x000000ff00067c82 */ /* 0x000fe20008000000 */
[----:B------:R-:W-:-:S12]  /*3c00*/  ULEA UR54, UR54, UR4, 0x18 ;  /* 0x0000000436367291 */ /* 0x000fd8000f8ec0ff */
.L_x_75:
[----:B------:R-:W-:Y:S02]  /*3c10*/  LEA R2, R8, UR54, 0x3 ;  /* 0x0000003608027c11 */ /* 0x000fe4000f8e18ff */
[----:B------:R-:W-:-:S03]  /*3c20*/  SHF.L.U32 R4, R9, 0x1f, RZ ;  /* 0x0000001f09047819 */ /* 0x000fc600000006ff */
[----:B------:R-:W-:Y:S01]  /*3c30*/  VIADD R5, R2, 0x240 ;  /* 0x0000024002057836 */ /* 0x000fe20000000000 */
[----:B------:R-:W1:Y:S02]  /*3c40*/  SYNCS.PHASECHK.TRANS64.TRYWAIT P0, [R2+URZ+0x230], R4 ;  /* 0x00023004020075a7 */ /* 0x000e6400080011ff */
[----:B-1----:R-:W-:Y:S05]  /*3c50*/  @!P0 BRA `(.L_x_72) ;  /* 0x0000004400e48947 */ /* 0x002fea0003800000 */
.L_x_182:
[----:B------:R-:W-:Y:S01]  /*3c60*/  ULEA UR5, UR6, UR54, 0x3 ;  /* 0x0000003606057291 */ /* 0x000fe2000f8e18ff */
[----:B-1----:R-:W-:Y:S01]  /*3c70*/  PRMT R2, RZ, 0x654, R5 ;  /* 0x00000654ff027816 */ /* 0x002fe20000000005 */
[----:B------:R-:W-:Y:S01]  /*3c80*/  @!P2 IMAD.MOV.U32 R4, RZ, RZ, 0x10 ;  /* 0x00000010ff04a424 */ /* 0x000fe200078e00ff */
[----:B------:R-:W-:Y:S01]  /*3c90*/  SHF.L.U32 R5, R12, 0x1f, RZ ;  /* 0x0000001f0c057819 */ /* 0x000fe200000006ff */
[----:B------:R-:W-:Y:S01]  /*3ca0*/  UIADD3 UR4, UPT, UPT, UR5, 0x1d0, URZ ;  /* 0x000001d005047890 */ /* 0x000fe2000fffe0ff */
[----:B------:R1:W-:Y:S05]  /*3cb0*/  SYNCS.ARRIVE.TRANS64.RED.A1T0 RZ, [R2+URZ], RZ ;  /* 0x000000ff02ff79a7 */ /* 0x0003ea00081004ff */
[----:B------:R-:W-:Y:S01]  /*3cc0*/  IMAD.U32 R6, RZ, RZ, UR4 ;  /* 0x00000004ff067e24 */ /* 0x000fe2000f8e00ff */
[----:B------:R-:W2:Y:S04]  /*3cd0*/  SYNCS.PHASECHK.TRANS64.TRYWAIT P0, [UR5+0x1e0], R5 ;  /* 0x0001e005ff0075a7 */ /* 0x000ea80008001105 */
[----:B------:R-:W-:Y:S01]  /*3ce0*/  PRMT R6, R0, 0x654, R6 ;  /* 0x0000065400067816 */ /* 0x000fe20000000006 */
[----:B-12---:R-:W-:Y:S06]  /*3cf0*/  @!P0 BRA `(.L_x_73) ;  /* 0x0000004400d08947 */ /* 0x006fec0003800000 */
.L_x_184:
[----:B------:R-:W-:Y:S01]  /*3d00*/  ULEA UR4, UR6, UR54, 0x4 ;  /* 0x0000003606047291 */ /* 0x000fe2000f8e20ff */
[----:B------:R-:W-:Y:S01]  /*3d10*/  SEL R3, R6, R3, !P2 ;  /* 0x0000000306037207 */ /* 0x000fe20005000000 */
[----:B------:R-:W-:Y:S01]  /*3d20*/  UIADD3 UR5, UPT, UPT, UR5, 0x1d0, URZ ;  /* 0x000001d005057890 */ /* 0x000fe2000fffe0ff */
[----:B-1----:R-:W-:Y:S01]  /*3d30*/  LEA R2, R11, UR54, 0x3 ;  /* 0x000000360b027c11 */ /* 0x002fe2000f8e18ff */
[----:B------:R-:W-:Y:S01]  /*3d40*/  UIADD3 UR4, UPT, UPT, UR4, 0x260, URZ ;  /* 0x0000026004047890 */ /* 0x000fe2000fffe0ff */
[----:B------:R1:W-:Y:S01]  /*3d50*/  @!P2 SYNCS.ARRIVE.TRANS64.RED RZ, [R3+URZ], R4 ;  /* 0x0000000403ffa9a7 */ /* 0x0003e200080004ff */
[----:B------:R-:W-:Y:S01]  /*3d60*/  UIADD3 UR6, UPT, UPT, UR6, 0x1, URZ ;  /* 0x0000000106067890 */ /* 0x000fe2000fffe0ff */
[----:B------:R-:W-:-:S03]  /*3d70*/  VIADD R8, R8, 0x1 ;  /* 0x0000000108087836 */ /* 0x000fc60000000000 */
[----:B------:R-:W-:Y:S02]  /*3d80*/  UISETP.NE.AND UP0, UPT, UR6, 0x2, UPT ;  /* 0x000000020600788c */ /* 0x000fe4000bf05270 */
[----:B------:R-:W-:Y:S01]  /*3d90*/  ISETP.NE.AND P0, PT, R8, 0x2, PT ;  /* 0x000000020800780c */ /* 0x000fe20003f05270 */
[----:B------:R-:W-:Y:S06]  /*3da0*/  UGETNEXTWORKID.BROADCAST [UR4], [UR5] ;  /* 0x00000000040073ca */ /* 0x000fec0008000100 */
[----:B------:R-:W-:Y:S02]  /*3db0*/  USEL UR4, URZ, 0x1, UP0 ;  /* 0x00000001ff047887 */ /* 0x000fe40008000000 */
[----:B------:R-:W-:-:S04]  /*3dc0*/  USEL UR6, UR6, URZ, UP0 ;  /* 0x000000ff06067287 */ /* 0x000fc80008000000 */
[----:B------:R-:W-:Y:S02]  /*3dd0*/  LOP3.LUT R12, R12, UR4, RZ, 0x3c, !PT ;  /* 0x000000040c0c7c12 */ /* 0x000fe4000f8e3cff */
[----:B-1----:R-:W-:-:S04]  /*3de0*/  SHF.L.U32 R4, R10, 0x1f, RZ ;  /* 0x0000001f0a047819 */ /* 0x002fc800000006ff */
[----:B------:R-:W1:Y:S02]  /*3df0*/  SYNCS.PHASECHK.TRANS64.TRYWAIT P1, [R2+URZ+0x1d0], R4 ;  /* 0x0001d004020075a7 */ /* 0x000e6400080211ff */
[----:B-1----:R-:W-:Y:S05]  /*3e00*/  @!P1 BRA `(.L_x_74) ;  /* 0x0000004400a49947 */ /* 0x002fea0003800000 */
.L_x_185:
[C---:B-1----:R-:W-:Y:S01]  /*3e10*/  LEA R4, R11.reuse, UR54, 0x4 ;  /* 0x000000360b047c11 */ /* 0x042fe2000f8e20ff */
[----:B------:R-:W-:Y:S01]  /*3e20*/  VIADD R2, R2, 0x1e0 ;  /* 0x000001e002027836 */ /* 0x000fe20000000000 */
[----:B------:R-:W-:Y:S01]  /*3e30*/  SEL R8, R8, RZ, P0 ;  /* 0x000000ff08087207 */ /* 0x000fe20000000000 */
[----:B------:R-:W-:-:S03]  /*3e40*/  VIADD R11, R11, 0x1 ;  /* 0x000000010b0b7836 */ /* 0x000fc60000000000 */
[----:B------:R-:W1:Y:S01]  /*3e50*/  LDS.128 R4, [R4+0x260] ;  /* 0x0002600004047984 */ /* 0x000e620000000c00 */
[----:B------:R-:W-:Y:S02]  /*3e60*/  PRMT R2, RZ, 0x654, R2 ;  /* 0x00000654ff027816 */ /* 0x000fe40000000002 */
[C---:B------:R-:W-:Y:S01]  /*3e70*/  ISETP.NE.AND P1, PT, R11.reuse, 0x2, PT ;  /* 0x000000020b00780c */ /* 0x040fe20003f25270 */
[----:B------:R-:W-:Y:S01]  /*3e80*/  @!PT LDS RZ, [RZ] ;  /* 0x00000000fffff984 */ /* 0x000fe20000000800 */
[----:B------:R-:W-:Y:S01]  /*3e90*/  @!PT LDS RZ, [RZ] ;  /* 0x00000000fffff984 */ /* 0x000fe20000000800 */
[----:B------:R-:W-:Y:S01]  /*3ea0*/  @!PT LDS RZ, [RZ] ;  /* 0x00000000fffff984 */ /* 0x000fe20000000800 */
[----:B------:R-:W-:Y:S01]  /*3eb0*/  @!PT LDS RZ, [RZ] ;  /* 0x00000000fffff984 */ /* 0x000fe20000000800 */
[----:B------:R2:W-:Y:S06]  /*3ec0*/  MEMBAR.ALL.CTA ;  /* 0x0000000000007992 */ /* 0x0005ec0000008000 */
[----:B--2---:R-:W2:Y:S01]  /*3ed0*/  FENCE.VIEW.ASYNC.S ;  /* 0x00000000000073c6 */ /* 0x004ea20000000000 */
[----:B------:R-:W-:Y:S01]  /*3ee0*/  SEL R11, R11, RZ, P1 ;  /* 0x000000ff0b0b7207 */ /* 0x000fe20000800000 */
[----:B--2---:R2:W-:Y:S01]  /*3ef0*/  SYNCS.ARRIVE.TRANS64.RED.A1T0 RZ, [R2+URZ], RZ ;  /* 0x000000ff02ff79a7 */ /* 0x0045e200081004ff */
[----:B-1----:R-:W-:-:S02]  /*3f00*/  LOP3.LUT P3, RZ, R6, 0x1, RZ, 0xc0, !PT ;  /* 0x0000000106ff7812 */ /* 0x002fc4000786c0ff */
[----:B------:R-:W-:-:S04]  /*3f10*/  SEL R4, RZ, 0x1, P1 ;  /* 0x00000001ff047807 */ /* 0x000fc80000800000 */
[----:B------:R-:W-:Y:S02]  /*3f20*/  LOP3.LUT R10, R10, R4, RZ, 0x3c, !PT ;  /* 0x000000040a0a7212 */ /* 0x000fe400078e3cff */
[----:B--2---:R-:W-:-:S04]  /*3f30*/  SEL R2, RZ, 0x1, P0 ;  /* 0x00000001ff027807 */ /* 0x004fc80000000000 */
[----:B------:R-:W-:Y:S01]  /*3f40*/  LOP3.LUT R9, R9, R2, RZ, 0x3c, !PT ;  /* 0x0000000209097212 */ /* 0x000fe200078e3cff */
[----:B------:R-:W-:Y:S06]  /*3f50*/  @P3 BRA `(.L_x_75) ;  /* 0xfffffffc002c3947 */ /* 0x000fec000383ffff */
[----:B------:R-:W-:Y:S01]  /*3f60*/  ULEA UR5, UR6, UR54, 0x3 ;  /* 0x0000003606057291 */ /* 0x000fe2000f8e18ff */
[----:B------:R-:W-:-:S08]  /*3f70*/  SHF.L.U32 R2, R12, 0x1f, RZ ;  /* 0x0000001f0c027819 */ /* 0x000fd000000006ff */
[----:B------:R-:W1:Y:S02]  /*3f80*/  SYNCS.PHASECHK.TRANS64 P0, [UR5+0x1e0], R2 ;  /* 0x0001e002ff0075a7 */ /* 0x000e640008001005 */
[----:B-1----:R-:W-:Y:S05]  /*3f90*/  @P0 BRA `(.L_x_76) ;  /* 0x0000000000080947 */ /* 0x002fea0003800000 */
[----:B------:R-:W1:Y:S02]  /*3fa0*/  SYNCS.PHASECHK.TRANS64.TRYWAIT P0, [UR5+0x1e0], R2 ;  /* 0x0001e002ff0075a7 */ /* 0x000e640008001105 */
[----:B-1----:R-:W-:Y:S05]  /*3fb0*/  @!P0 BRA `(.L_x_77) ;  /* 0x00000044004c8947 */ /* 0x002fea0003800000 */
.L_x_76:
[----:B------:R-:W-:-:S04]  /*3fc0*/  UIADD3 UR4, UPT, UPT, UR6, 0x1, URZ ;  /* 0x0000000106047890 */ /* 0x000fc8000fffe0ff */
[----:B------:R-:W-:-:S04]  /*3fd0*/  UISETP.NE.AND UP0, UPT, UR4, 0x2, UPT ;  /* 0x000000020400788c */ /* 0x000fc8000bf05270 */
[----:B------:R-:W-:Y:S02]  /*3fe0*/  USEL UR7, URZ, 0x1, UP0 ;  /* 0x00000001ff077887 */ /* 0x000fe40008000000 */
[----:B------:R-:W-:-:S04]  /*3ff0*/  USEL UR4, UR4, URZ, UP0 ;  /* 0x000000ff04047287 */ /* 0x000fc80008000000 */
[----:B------:R-:W-:Y:S01]  /*4000*/  ULEA UR4, UR4, UR54, 0x3 ;  /* 0x0000003604047291 */ /* 0x000fe2000f8e18ff */
[----:B-1----:R-:W-:-:S04]  /*4010*/  LOP3.LUT R2, R12, UR7, RZ, 0x3c, !PT ;  /* 0x000000070c027c12 */ /* 0x002fc8000f8e3cff */
[----:B------:R-:W-:-:S04]  /*4020*/  SHF.L.U32 R0, R2, 0x1f, RZ ;  /* 0x0000001f02007819 */ /* 0x000fc800000006ff */
[----:B------:R-:W1:Y:S02]  /*4030*/  SYNCS.PHASECHK.TRANS64 P0, [UR4+0x1e0], R0 ;  /* 0x0001e000ff0075a7 */ /* 0x000e640008001004 */
[----:B-1----:R-:W-:Y:S05]  /*4040*/  @P0 EXIT ;  /* 0x000000000000094d */ /* 0x002fea0003800000 */
[----:B------:R-:W-:Y:S02]  /*4050*/  SHF.L.U32 R2, R2, 0x1f, RZ ;  /* 0x0000001f02027819 */ /* 0x000fe400000006ff */
[----:B------:R-:W-:-:S07]  /*4060*/  MOV R0, UR4 ;  /* 0x0000000400007c02 */ /* 0x000fce0008000f00 */
.L_x_78:
[----:B-1----:R1:W2:Y:S02]  /*4070*/  SYNCS.PHASECHK.TRANS64.TRYWAIT P0, [R0+URZ+0x1e0], R2 ;  /* 0x0001e002000075a7 */ /* 0x0022a400080011ff */
[----:B--2---:R-:W-:Y:S05]  /*4080*/  @!P0 NANOSLEEP.SYNCS 0x989680 ;  /* 0x009896800000895d */ /* 0x004fea0003900000 */
[----:B------:R-:W2:Y:S02]  /*4090*/  @!P0 SYNCS.PHASECHK.TRANS64 P0, [R0+URZ+0x1e0], R2 ;  /* 0x0001e002000085a7 */ /* 0x000ea400080010ff */
[----:B--2---:R-:W-:Y:S05]  /*40a0*/  @P0 EXIT ;  /* 0x000000000000094d */ /* 0x004fea0003800000 */
[----:B------:R-:W-:Y:S05]  /*40b0*/  BRA `(.L_x_78) ;  /* 0xfffffffc00ec7947 */ /* 0x000fea000383ffff */
.L_x_71:
[----:B------:R-:W-:Y:S05]  /*40c0*/  BRA.U UP4, `(.L_x_79) ;  /* 0x0000000d049c7547 */ /* 0x000fea000b800000 */
[----:B------:R-:W-:Y:S01]  /*40d0*/  UMOV UR4, 0x40 ;  /* 0x0000004000047882 */ /* 0x000fe20000000000 */
[----:B------:R-:W-:Y:S01]  /*40e0*/  NOP ;  /* 0x0000000000007918 */ /* 0x000fe20000000000 */
[----:B------:R-:W-:Y:S01]  /*40f0*/  ULEA UR4, UR54, UR4, 0x18 ;  /* 0x0000000436047291 */ /* 0x000fe2000f8ec0ff */
[----:B------:R-:W-:Y:S02]  /*4100*/  UMOV UR5, 0x400 ;  /* 0x0000040000057882 */ /* 0x000fe40000000000 */
[----:B------:R-:W-:-:S06]  /*4110*/  ULEA UR54, UR54, UR5, 0x18 ;  /* 0x0000000536367291 */ /* 0x000fcc000f8ec0ff */
[----:B------:R-:W1:Y:S02]  /*4120*/  LDS.U8 R0, [UR4+0x1c] ;  /* 0x00001c04ff007984 */ /* 0x000e640008000000 */
[----:B-1----:R-:W-:-:S13]  /*4130*/  ISETP.NE.AND P0, PT, R0, RZ, PT ;  /* 0x000000ff0000720c */ /* 0x002fda0003f05270 */
[----:B------:R-:W-:Y:S05]  /*4140*/  @P0 BRA `(.L_x_80) ;  /* 0x0000000000580947 */ /* 0x000fea0003800000 */
[----:B------:R-:W-:-:S13]  /*4150*/  ELECT P0, URZ, PT ;  /* 0x0000000000ff782f */ /* 0x000fda0003800000 */
[----:B------:R-:W-:Y:S05]  /*4160*/  @!P0 BRA `(.L_x_81) ;  /* 0x0000000000608947 */ /* 0x000fea0003800000 */
[----:B------:R-:W-:Y:S01]  /*4170*/  UMOV UR5, 0x10 ;  /* 0x0000001000057882 */ /* 0x000fe20000000000 */
[----:B------:R-:W-:Y:S01]  /*4180*/  HFMA2 R0, -RZ, RZ, 0, 5.9604644775390625e-08 ;  /* 0x00000001ff007431 */ /* 0x000fe200000001ff */
[----:B------:R-:W-:-:S03]  /*4190*/  MOV R3, 0xffff ;  /* 0x0000ffff00037802 */ /* 0x000fc60000000f00 */
[----:B------:R-:W-:Y:S04]  /*41a0*/  DEPBAR.LE SB1, 0x36 ;  /* 0x00009d800000791a */ /* 0x000fe80000000000 */
[----:B------:R-:W1:Y:S02]  /*41b0*/  UTCATOMSWS.FIND_AND_SET.ALIGN UP0, UR5, UR5 ;  /* 0x00000005000575e3 */ /* 0x000e640008000800 */
[----:B-1----:R-:W-:Y:S01]  /*41c0*/  MOV R4, UR5 ;  /* 0x0000000500047c02 */ /* 0x002fe20008000f00 */
[----:B------:R-:W-:Y:S06]  /*41d0*/  BRA.U UP0, `(.L_x_82) ;  /* 0x0000000100187547 */ /* 0x000fec000b800000 */
.L_x_83:
[----:B------:R-:W-:Y:S05]  /*41e0*/  NANOSLEEP 0x64 ;  /* 0x000000640000795d */ /* 0x000fea0003800000 */
[----:B------:R-:W-:-:S05]  /*41f0*/  UMOV UR5, 0x10 ;  /* 0x0000001000057882 */ /* 0x000fca0000000000 */
[----:B------:R-:W-:Y:S04]  /*4200*/  DEPBAR.LE SB1, 0x36 ;  /* 0x00009d800000791a */ /* 0x000fe80000000000 */
[----:B------:R-:W1:Y:S02]  /*4210*/  UTCATOMSWS.FIND_AND_SET.ALIGN UP0, UR5, UR5 ;  /* 0x00000005000575e3 */ /* 0x000e640008000800 */
[----:B-1----:R-:W-:Y:S01]  /*4220*/  MOV R4, UR5 ;  /* 0x0000000500047c02 */ /* 0x002fe20008000f00 */
[----:B------:R-:W-:Y:S05]  /*4230*/  BRA.U !UP0, `(.L_x_83) ;  /* 0xfffffffd08e87547 */ /* 0x000fea000b83ffff */
.L_x_82:
[-C--:B------:R-:W-:Y:S02]  /*4240*/  SHF.L.U32 R3, R3, R4.reuse, RZ ;  /* 0x0000000403037219 */ /* 0x080fe400000006ff */
[----:B------:R-:W-:Y:S01]  /*4250*/  SHF.L.U32 R0, R0, R4, RZ ;  /* 0x0000000400007219 */ /* 0x000fe200000006ff */
[----:B------:R-:W-:Y:S02]  /*4260*/  IMAD.SHL.U32 R4, R4, 0x20, RZ ;  /* 0x0000002004047824 */ /* 0x000fe400078e00ff */
[----:B------:R1:W-:Y:S04]  /*4270*/  ATOMS.OR RZ, [UR4+0x14], R3 ;  /* 0x00001403ffff798c */ /* 0x0003e8000b000004 */
[----:B------:R1:W-:Y:S04]  /*4280*/  ATOMS.OR RZ, [UR4+0x18], R0 ;  /* 0x00001800ffff798c */ /* 0x0003e8000b000004 */
[----:B------:R1:W-:Y:S01]  /*4290*/  STS [UR54+0x280], R4 ;  /* 0x00028004ff007988 */ /* 0x0003e20008000836 */
[----:B------:R-:W-:Y:S05]  /*42a0*/  BRA `(.L_x_81) ;  /* 0x0000000000107947 */ /* 0x000fea0003800000 */
.L_x_80:
[----:B------:R-:W-:Y:S02]  /*42b0*/  MOV R0, 0xffffffff ;  /* 0xffffffff00007802 */ /* 0x000fe40000000f00 */
[----:B------:R-:W-:-:S03]  /*42c0*/  MOV R4, 0x42f0 ;  /* 0x000042f000047802 */ /* 0x000fc60000000f00 */
[----:B------:R1:W-:Y:S04]  /*42d0*/  STS [UR54+0x280], R0 ;  /* 0x00028000ff007988 */ /* 0x0003e80008000836 */
[----:B-1---5:R-:W-:Y:S05]  /*42e0*/  CALL.REL.NOINC `($__internal_1_$__cuda_sm10x_tcgen05_guardrail_trap_phase_invalid_during_alloc) ;  /* 0x0000004400cc7944 */ /* 0x022fea0003c00000 */
.L_x_81:
[----:B------:R-:W-:Y:S05]  /*42f0*/  WARPSYNC.ALL ;  /* 0x0000000000007948 */ /* 0x000fea0003800000 */
[----:B------:R-:W2:Y:S01]  /*4300*/  S2UR UR6, SR_CgaCtaId ;  /* 0x00000000000679c3 */ /* 0x000ea20000008800 */
[----:B------:R-:W-:Y:S01]  /*4310*/  UMOV UR4, 0x400 ;  /* 0x0000040000047882 */ /* 0x000fe20000000000 */
[----:B------:R-:W-:-:S06]  /*4320*/  NOP ;  /* 0x0000000000007918 */ /* 0x000fcc0000000000 */
[----:B------:R-:W-:Y:S06]  /*4330*/  BAR.ARV 0x6, 0xa0 ;  /* 0x0182800000007b1d */ /* 0x000fec0000002000 */
[----:B------:R-:W3:Y:S01]  /*4340*/  LDCU UR7, c[0x0][0x38c] ;  /* 0x00007180ff0777ac */ /* 0x000ee20008000800 */
[----:B------:R-:W-:Y:S01]  /*4350*/  LOP3.LUT R2, R2, 0xffff, RZ, 0xc0, !PT ;  /* 0x0000ffff02027812 */ /* 0x000fe200078ec0ff */
[----:B------:R-:W-:Y:S01]  /*4360*/  IMAD.MOV.U32 R11, RZ, RZ, 0x1 ;  /* 0x00000001ff0b7424 */ /* 0x000fe200078e00ff */
[----:B------:R-:W-:Y:S01]  /*4370*/  CS2R R8, SRZ ;  /* 0x0000000000087805 */ /* 0x000fe2000001ff00 */
[----:B------:R-:W-:Y:S01]  /*4380*/  IMAD.MOV.U32 R10, RZ, RZ, RZ ;  /* 0x000000ffff0a7224 */ /* 0x000fe200078e00ff */
[----:B------:R-:W-:Y:S01]  /*4390*/  R2UR UR10, R2 ;  /* 0x00000000020a72ca */ /* 0x000fe200000e0000 */
[----:B------:R-:W-:Y:S01]  /*43a0*/  UMOV UR19, URZ ;  /* 0x000000ff00137c82 */ /* 0x000fe20008000000 */
[----:B------:R-:W-:Y:S01]  /*43b0*/  UMOV UR18, URZ ;  /* 0x000000ff00127c82 */ /* 0x000fe20008000000 */
[----:B------:R-:W-:Y:S01]  /*43c0*/  UMOV UR24, 0x0 ;  /* 0x0000000000187882 */ /* 0x000fe20000000000 */
[----:B------:R-:W-:Y:S01]  /*43d0*/  UMOV UR25, 0x41004a0 ;  /* 0x041004a000197882 */ /* 0x000fe20000000000 */
[----:B--2---:R-:W-:Y:S01]  /*43e0*/  ULEA UR6, UR6, UR4, 0x18 ;  /* 0x0000000406067291 */ /* 0x004fe2000f8ec0ff */
[----:B------:R-:W2:Y:S03]  /*43f0*/  LDCU UR4, c[0x0][0x38c] ;  /* 0x00007180ff0477ac */ /* 0x000ea60008000800 */
[----:B------:R-:W-:-:S02]  /*4400*/  UIADD3 UR12, UPT, UPT, UR6, 0x2600, URZ ;  /* 0x00002600060c7890 */ /* 0x000fc4000fffe0ff */
[----:B---3--:R-:W-:-:S03]  /*4410*/  UIADD3 UR7, UPT, UPT, UR7, 0x3f, URZ ;  /* 0x0000003f07077890 */ /* 0x008fc6000fffe0ff */
[----:B-1----:R-:W1:Y:S01]  /*4420*/  LDS R0, [UR6+0x280] ;  /* 0x00028006ff007984 */ /* 0x002e620008000800 */
[----:B------:R-:W-:Y:S02]  /*4430*/  UIADD3 UR13, UPT, UPT, UR6, 0x1d600, URZ ;  /* 0x0001d600060d7890 */ /* 0x000fe4000fffe0ff */
[----:B------:R-:W-:Y:S02]  /*4440*/  USHF.R.S32.HI UR5, URZ, 0x1f, UR7 ;  /* 0x0000001fff057899 */ /* 0x000fe40008011407 */
[----:B------:R-:W-:Y:S02]  /*4450*/  USHF.R.U32.HI UR12, URZ, 0x4, UR12 ;  /* 0x00000004ff0c7899 */ /* 0x000fe4000801160c */
[----:B------:R-:W-:Y:S02]  /*4460*/  ULEA.HI UR5, UR5, UR7, URZ, 0x6 ;  /* 0x0000000705057291 */ /* 0x000fe4000f8f30ff */
[----:B------:R-:W-:Y:S02]  /*4470*/  USHF.R.U32.HI UR13, URZ, 0x4, UR13 ;  /* 0x00000004ff0d7899 */ /* 0x000fe4000801160d */
[----:B------:R-:W-:-:S02]  /*4480*/  USHF.R.S32.HI UR5, URZ, 0x6, UR5 ;  /* 0x00000006ff057899 */ /* 0x000fc40008011405 */
[----:B------:R-:W-:Y:S02]  /*4490*/  ULOP3.LUT UR12, UR12, 0x3fff, URZ, 0xc0, !UPT ;  /* 0x00003fff0c0c7892 */ /* 0x000fe4000f8ec0ff */
[----:B------:R-:W-:Y:S02]  /*44a0*/  UISETP.LT.AND UP0, UPT, UR5, 0x1, UPT ;  /* 0x000000010500788c */ /* 0x000fe4000bf01270 */
[----:B------:R-:W-:Y:S02]  /*44b0*/  ULOP3.LUT UR13, UR13, 0x3fff, URZ, 0xc0, !UPT ;  /* 0x00003fff0d0d7892 */ /* 0x000fe4000f8ec0ff */
[----:B------:R-:W-:Y:S02]  /*44c0*/  USEL UR11, UR5, 0x1, !UP0 ;  /* 0x00000001050b7887 */ /* 0x000fe4000c000000 */
[----:B------:R-:W-:Y:S02]  /*44d0*/  ULOP3.LUT UR12, UR12, 0x10000, URZ, 0xfc, !UPT ;  /* 0x000100000c0c7892 */ /* 0x000fe4000f8efcff */
[----:B------:R-:W-:-:S02]  /*44e0*/  ULOP3.LUT UR13, UR13, 0x10000, URZ, 0xfc, !UPT ;  /* 0x000100000d0d7892 */ /* 0x000fc4000f8efcff */
[----:B------:R-:W-:Y:S02]  /*44f0*/  UIADD3 UR11, UPT, UPT, -UR11, URZ, URZ ;  /* 0x000000ff0b0b7290 */ /* 0x000fe4000fffe1ff */
[----:B--2---:R-:W-:Y:S01]  /*4500*/  UISETP.GE.AND UP4, UPT, UR4, 0x1, UPT ;  /* 0x000000010400788c */ /* 0x004fe2000bf86270 */
[----:B------:R-:W-:Y:S01]  /*4510*/  UMOV UR22, 0x0 ;  /* 0x0000000000167882 */ /* 0x000fe20000000000 */
[----:B------:R-:W-:Y:S01]  /*4520*/  UMOV UR23, 0x41004a0 ;  /* 0x041004a000177882 */ /* 0x000fe20000000000 */
[----:B-1----:R-:W-:-:S15]  /*4530*/  R2UR UR20, R0 ;  /* 0x00000000001472ca */ /* 0x002fde00000e0000 */
.L_x_90:
[----:B------:R-:W-:Y:S02]  /*4540*/  LEA R0, R10, UR6, 0x3 ;  /* 0x000000060a007c11 */ /* 0x000fe4000f8e18ff */
[----:B------:R-:W-:Y:S02]  /*4550*/  SHF.L.U32 R2, R9, 0x1f, RZ ;  /* 0x0000001f09027819 */ /* 0x000fe400000006ff */
[----:B------:R-:W-:Y:S01]  /*4560*/  PLOP3.LUT P0, PT, PT, PT, UP4, 0x80, 0x8 ;  /* 0x000000000008781c */ /* 0x000fe20003f0f048 */
[----:B------:R-:W-:Y:S01]  /*4570*/  VIADD R3, R0, 0x1e0 ;  /* 0x000001e000037836 */ /* 0x000fe20000000000 */
[----:B-1----:R-:W1:Y:S02]  /*4580*/  SYNCS.PHASECHK.TRANS64.TRYWAIT P1, [R0+URZ+0x1d0], R2 ;  /* 0x0001d002000075a7 */ /* 0x002e6400080211ff */
[----:B-1----:R-:W-:Y:S09]  /*4590*/  @!P1 BRA `(.L_x_84) ;  /* 0x0000003c00ec9947 */ /* 0x002ff20003800000 */
.L_x_187:
[----:B------:R-:W-:Y:S01]  /*45a0*/  LEA R4, R10, UR6, 0x4 ;  /* 0x000000060a047c11 */ /* 0x000fe2000f8e20ff */
[----:B------:R-:W-:Y:S01]  /*45b0*/  @UP4 ULEA UR4, UR18, UR6, 0x3 ;  /* 0x0000000612044291 */ /* 0x000fe2000f8e18ff */
[----:B------:R-:W-:Y:S01]  /*45c0*/  PLOP3.LUT P1, PT, PT, PT, PT, 0x80, 0x8 ;  /* 0x000000000008781c */ /* 0x000fe20003f2f070 */
[----:B------:R-:W-:Y:S01]  /*45d0*/  ULEA UR8, UR19, UR6, 0x3 ;  /* 0x0000000613087291 */ /* 0x000fe2000f8e18ff */
[----:B------:R-:W-:Y:S02]  /*45e0*/  PRMT R3, RZ, 0x654, R3 ;  /* 0x00000654ff037816 */ /* 0x000fe40000000003 */
[----:B------:R-:W2:Y:S01]  /*45f0*/  LDS.128 R4, [R4+0x260] ;  /* 0x0002600004047984 */ /* 0x000ea20000000c00 */
[----:B-1----:R-:W-:Y:S02]  /*4600*/  @P0 SHF.L.U32 R2, R8, 0x1f, RZ ;  /* 0x0000001f08020819 */ /* 0x002fe400000006ff */
[----:B------:R-:W-:Y:S01]  /*4610*/  SHF.L.U32 R0, R11, 0x1f, RZ ;  /* 0x0000001f0b007819 */ /* 0x000fe200000006ff */
[----:B------:R-:W-:Y:S01]  /*4620*/  @!PT LDS RZ, [RZ] ;  /* 0x00000000fffff984 */ /* 0x000fe20000000800 */
[----:B------:R-:W-:Y:S01]  /*4630*/  @!PT LDS RZ, [RZ] ;  /* 0x00000000fffff984 */ /* 0x000fe20000000800 */
[----:B------:R-:W-:Y:S01]  /*4640*/  @!PT LDS RZ, [RZ] ;  /* 0x00000000fffff984 */ /* 0x000fe20000000800 */
[----:B------:R-:W-:Y:S01]  /*4650*/  @!PT LDS RZ, [RZ] ;  /* 0x00000000fffff984 */ /* 0x000fe20000000800 */
[----:B------:R1:W-:Y:S06]  /*4660*/  MEMBAR.ALL.CTA ;  /* 0x0000000000007992 */ /* 0x0003ec0000008000 */
[----:B-1----:R-:W1:Y:S02]  /*4670*/  FENCE.VIEW.ASYNC.S ;  /* 0x00000000000073c6 */ /* 0x002e640000000000 */
[----:B-1----:R1:W-:Y:S01]  /*4680*/  SYNCS.ARRIVE.TRANS64.RED.A1T0 RZ, [R3+URZ], RZ ;  /* 0x000000ff03ff79a7 */ /* 0x0023e200081004ff */
[----:B------:R1:W3:Y:S01]  /*4690*/  @P0 SYNCS.PHASECHK.TRANS64.TRYWAIT P1, [UR4], R2 ;  /* 0x00000002ff0005a7 */ /* 0x0002e20008021104 */
[----:B------:R-:W-:-:S04]  /*46a0*/  ULEA.HI UR4, UR19, UR19, URZ, 0x1 ;  /* 0x0000001313047291 */ /* 0x000fc8000f8f08ff */
[----:B------:R-:W-:Y:S02]  /*46b0*/  USHF.L.U32 UR9, UR4, 0x5, URZ ;  /* 0x0000000504097899 */ /* 0x000fe400080006ff */
[----:B------:R-:W-:Y:S02]  /*46c0*/  ULOP3.LUT UR4, UR4, 0xffe, URZ, 0xc0, !UPT ;  /* 0x00000ffe04047892 */ /* 0x000fe4000f8ec0ff */
[----:B------:R-:W-:Y:S02]  /*46d0*/  ULOP3.LUT UR9, UR9, 0xffffffc0, URZ, 0xc0, !UPT ;  /* 0xffffffc009097892 */ /* 0x000fe4000f8ec0ff */
[----:B------:R-:W-:Y:S02]  /*46e0*/  UIADD3 UR4, UPT, UPT, -UR4, UR19, URZ ;  /* 0x0000001304047290 */ /* 0x000fe4000fffe1ff */
[----:B------:R-:W-:Y:S01]  /*46f0*/  UIADD3 UR9, UPT, UPT, UR20, UR9, URZ ;  /* 0x0000000914097290 */ /* 0x000fe2000fffe0ff */
[----:B------:R-:W4:Y:S03]  /*4700*/  SYNCS.PHASECHK.TRANS64.TRYWAIT P0, [UR8+0x210], R0 ;  /* 0x00021000ff0075a7 */ /* 0x000f260008001108 */
[----:B------:R-:W-:Y:S01]  /*4710*/  ULEA UR9, UR4, UR9, 0x14 ;  /* 0x0000000904097291 */ /* 0x000fe2000f8ea0ff */
[----:B-1234-:R-:W-:Y:S11]  /*4720*/  @!P0 BRA `(.L_x_85) ;  /* 0x0000003c009c8947 */ /* 0x01eff60003800000 */
.L_x_189:
[----:B------:R-:W-:Y:S01]  /*4730*/  IADD3 R10, PT, PT, R10, 0x1, RZ ;  /* 0x000000010a0a7810 */ /* 0x000fe20007ffe0ff */
[----:B------:R-:W-:Y:S06]  /*4740*/  BRA.U !UP4, `(.L_x_86) ;  /* 0x000000010c987547 */ /* 0x000fec000b800000 */
[----:B------:R-:W-:Y:S01]  /*4750*/  UPLOP3.LUT UP2, UPT, UPT, UPT, UPT, 0x40, 0x4 ;  /* 0x000000000004789c */ /* 0x000fe20003f4e870 */
[----:B------:R-:W-:Y:S01]  /*4760*/  UMOV UR17, UR11 ;  /* 0x0000000b00117c82 */ /* 0x000fe20008000000 */
[----:B------:R-:W-:Y:S01]  /*4770*/  UMOV UR16, UR5 ;  /* 0x0000000500107c82 */ /* 0x000fe20008000000 */
[----:B------:R-:W-:-:S08]  /*4780*/  UMOV UR15, UR18 ;  /* 0x00000012000f7c82 */ /* 0x000fd00008000000 */
.L_x_89:
[----:B------:R-:W-:Y:S02]  /*4790*/  UIADD3 UR17, UPT, UPT, UR17, 0x1, URZ ;  /* 0x0000000111117890 */ /* 0x000fe4000fffe0ff */
[----:B--2---:R-:W-:Y:S02]  /*47a0*/  ULEA UR7, UR15, UR6, 0x3 ;  /* 0x000000060f077291 */ /* 0x004fe4000f8e18ff */
[----:B------:R-:W-:Y:S01]  /*47b0*/  UISETP.NE.AND UP3, UPT, UR17, URZ, UPT ;  /* 0x000000ff1100728c */ /* 0x000fe2000bf65270 */
[----:B---3--:R-:W-:Y:S10]  /*47c0*/  @P1 BRA `(.L_x_87) ;  /* 0x00000000000c1947 */ /* 0x008ff40003800000 */
[----:B-1----:R-:W-:Y:S04]  /*47d0*/  SHF.L.U32 R2, R8, 0x1f, RZ ;  /* 0x0000001f08027819 */ /* 0x002fe800000006ff */
[----:B------:R-:W1:Y:S02]  /*47e0*/  SYNCS.PHASECHK.TRANS64.TRYWAIT P0, [UR7], R2 ;  /* 0x00000002ff0075a7 */ /* 0x000e640008001107 */
[----:B-1----:R-:W-:Y:S05]  /*47f0*/  @!P0 BRA `(.L_x_88) ;  /* 0x0000003c00808947 */ /* 0x002fea0003800000 */
.L_x_87:
[----:B------:R-:W-:Y:S01]  /*4800*/  UISETP.NE.AND UP0, UPT, UR16, 0x1, UPT ;  /* 0x000000011000788c */ /* 0x000fe2000bf05270 */
[----:B------:R-:W-:Y:S01]  /*4810*/  PLOP3.LUT P1, PT, PT, PT, PT, 0x80, 0x8 ;  /* 0x000000000008781c */ /* 0x000fe20003f2f070 */
[----:B------:R-:W-:Y:S02]  /*4820*/  UIADD3 UR18, UPT, UPT, UR15, 0x1, URZ ;  /* 0x000000010f127890 */ /* 0x000fe4000fffe0ff */
[----:B------:R-:W-:Y:S02]  /*4830*/  ULEA UR26, UR15, UR13, 0x8 ;  /* 0x0000000d0f1a7291 */ /* 0x000fe4000f8e40ff */
[----:B------:R-:W-:Y:S01]  /*4840*/  UISETP.NE.AND UP1, UPT, UR18, 0x1b, UPT ;  /* 0x0000001b1200788c */ /* 0x000fe2000bf25270 */
[----:B------:R-:W-:Y:S01]  /*4850*/  PLOP3.LUT P0, PT, PT, PT, UP0, 0x80, 0x8 ;  /* 0x000000000008781c */ /* 0x000fe20003f0f008 */
[----:B------:R-:W-:Y:S02]  /*4860*/  ULEA UR28, UR15, UR12, 0x8 ;  /* 0x0000000c0f1c7291 */ /* 0x000fe4000f8e40ff */
[----:B------:R-:W-:Y:S02]  /*4870*/  USEL UR14, URZ, 0x1, UP1 ;  /* 0x00000001ff0e7887 */ /* 0x000fe40008800000 */
[----:B------:R-:W-:Y:S02]  /*4880*/  USEL UR18, UR18, URZ, UP1 ;  /* 0x000000ff12127287 */ /* 0x000fe40008800000 */
[----:B------:R-:W-:Y:S02]  /*4890*/  UIADD3 UR32, UPT, UPT, UR26, 0x2, URZ ;  /* 0x000000021a207890 */ /* 0x000fe4000fffe0ff */
[----:B------:R-:W-:Y:S01]  /*48a0*/  @UP0 ULEA UR4, UR18, UR6, 0x3 ;  /* 0x0000000612040291 */ /* 0x000fe2000f8e18ff */
[----:B------:R-:W-:Y:S01]  /*48b0*/  LOP3.LUT R8, R8, UR14, RZ, 0x3c, !PT ;  /* 0x0000000e08087c12 */ /* 0x000fe2000f8e3cff */
[----:B------:R-:W-:Y:S02]  /*48c0*/  UIADD3 UR30, UPT, UPT, UR28, 0x2, URZ ;  /* 0x000000021c1e7890 */ /* 0x000fe4000fffe0ff */
[----:B------:R-:W-:Y:S01]  /*48d0*/  UIADD3 UR7, UPT, UPT, UR7, 0xd8, URZ ;  /* 0x000000d807077890 */ /* 0x000fe2000fffe0ff */
[----:B-1----:R-:W-:Y:S01]  /*48e0*/  @P0 SHF.L.U32 R0, R8, 0x1f, RZ ;  /* 0x0000001f08000819 */ /* 0x002fe200000006ff */
[----:B------:R-:W-:Y:S01]  /*48f0*/  UMOV UR27, 0x80004020 ;  /* 0x80004020001b7882 */ /* 0x000fe20000000000 */
[----:B------:R-:W-:Y:S01]  /*4900*/  UMOV UR29, 0x80004020 ;  /* 0x80004020001d7882 */ /* 0x000fe20000000000 */
[----:B------:R-:W-:Y:S01]  /*4910*/  UMOV UR33, 0x80004020 ;  /* 0x8000402000217882 */ /* 0x000fe20000000000 */
[----:B------:R2:W3:Y:S01]  /*4920*/  @P0 SYNCS.PHASECHK.TRANS64.TRYWAIT P1, [UR4], R0 ;  /* 0x00000000ff0005a7 */ /* 0x0004e20008021104 */
[----:B------:R-:W-:Y:S01]  /*4930*/  UIADD3 UR16, UPT, UPT, UR16, -0x1, URZ ;  /* 0xffffffff10107890 */ /* 0x000fe2000fffe0ff */
[----:B------:R2:W-:Y:S01]  /*4940*/  UTCIMMA gdesc[UR28], gdesc[UR26], tmem[UR9], tmem[UR24], idesc[UR25], UP2 ;  /* 0x00ff181a1c0075ea */ /* 0x0005e20009000109 */
[----:B------:R-:W-:Y:S01]  /*4950*/  UPLOP3.LUT UP2, UPT, UPT, UPT, UPT, 0x80, 0x8 ;  /* 0x000000000008789c */ /* 0x000fe20003f4f070 */
[----:B------:R-:W-:Y:S01]  /*4960*/  UMOV UR31, 0x80004020 ;  /* 0x80004020001f7882 */ /* 0x000fe20000000000 */
[----:B------:R-:W-:Y:S01]  /*4970*/  UMOV UR15, UR18 ;  /* 0x00000012000f7c82 */ /* 0x000fe20008000000 */
[----:B------:R2:W-:Y:S01]  /*4980*/  UTCIMMA gdesc[UR30], gdesc[UR32], tmem[UR9], tmem[UR22], idesc[UR23], UPT ;  /* 0x00ff16201e0075ea */ /* 0x0005e2000b800109 */
[----:B------:R2:W-:Y:S01]  /*4990*/  UTCBAR.MULTICAST [UR7], URZ, UR10 ;  /* 0x000000ff070073e9 */ /* 0x0005e2000800080a */
[----:B------:R-:W-:Y:S06]  /*49a0*/  BRA.U UP3, `(.L_x_89) ;  /* 0xfffffffd03787547 */ /* 0x000fec000b83ffff */
.L_x_86:
[----:B------:R-:W-:Y:S01]  /*49b0*/  UIADD3 UR19, UPT, UPT, UR19, 0x1, URZ ;  /* 0x0000000113137890 */ /* 0x000fe2000fffe0ff */
[----:B------:R-:W-:Y:S01]  /*49c0*/  LOP3.LUT P0, RZ, R6, 0x1, RZ, 0xc0, !PT ;  /* 0x0000000106ff7812 */ /* 0x000fe2000780c0ff */
[----:B------:R-:W-:Y:S01]  /*49d0*/  UIADD3 UR8, UPT, UPT, UR8, 0x1f0, URZ ;  /* 0x000001f008087890 */ /* 0x000fe2000fffe0ff */
[----:B---3--:R-:W-:Y:S01]  /*49e0*/  ISETP.NE.AND P1, PT, R10, 0x2, PT ;  /* 0x000000020a00780c */ /* 0x008fe20003f25270 */
[----:B------:R-:W-:-:S03]  /*49f0*/  UISETP.NE.AND UP0, UPT, UR19, 0x4, UPT ;  /* 0x000000041300788c */ /* 0x000fc6000bf05270 */
[----:B-12---:R-:W-:Y:S01]  /*4a00*/  SEL R0, RZ, 0x1, P1 ;  /* 0x00000001ff007807 */ /* 0x006fe20000800000 */
[----:B------:R-:W-:Y:S01]  /*4a10*/  USEL UR4, URZ, 0x1, UP0 ;  /* 0x00000001ff047887 */ /* 0x000fe20008000000 */
[----:B------:R-:W-:Y:S01]  /*4a20*/  SEL R10, R10, RZ, P1 ;  /* 0x000000ff0a0a7207 */ /* 0x000fe20000800000 */
[----:B------:R-:W-:Y:S01]  /*4a30*/  USEL UR19, UR19, URZ, UP0 ;  /* 0x000000ff13137287 */ /* 0x000fe20008000000 */
[----:B------:R1:W-:Y:S01]  /*4a40*/  UTCBAR [UR8], URZ ;  /* 0x000000ff080073e9 */ /* 0x0003e200080000ff */
[----:B------:R-:W-:Y:S02]  /*4a50*/  LOP3.LUT R9, R9, R0, RZ, 0x3c, !PT ;  /* 0x0000000009097212 */ /* 0x000fe400078e3cff */
[----:B------:R-:W-:Y:S01]  /*4a60*/  LOP3.LUT R11, R11, UR4, RZ, 0x3c, !PT ;  /* 0x000000040b0b7c12 */ /* 0x000fe2000f8e3cff */
[----:B------:R-:W-:Y:S07]  /*4a70*/  @P0 BRA `(.L_x_90) ;  /* 0xfffffff800b00947 */ /* 0x000fee000383ffff */
[----:B------:R-:W2:Y:S01]  /*4a80*/  S2UR UR4, SR_CgaCtaId ;  /* 0x00000000000479c3 */ /* 0x000ea20000008800 */
[----:B------:R-:W-:Y:S01]  /*4a90*/  ELECT P0, URZ, PT ;  /* 0x0000000000ff782f */ /* 0x000fe20003800000 */
[----:B------:R-:W-:Y:S01]  /*4aa0*/  IMAD.MOV.U32 R0, RZ, RZ, 0x1 ;  /* 0x00000001ff007424 */ /* 0x000fe200078e00ff */
[----:B------:R-:W-:Y:S01]  /*4ab0*/  UIADD3 UR6, UPT, UPT, UR6, 0x210, URZ ;  /* 0x0000021006067890 */ /* 0x000fe2000fffe0ff */
[----:B------:R-:W-:Y:S01]  /*4ac0*/  SHF.L.U32 R2, R11, 0x1f, RZ ;  /* 0x0000001f0b027819 */ /* 0x000fe200000006ff */
[----:B------:R-:W-:-:S03]  /*4ad0*/  UMOV UR5, 0x40 ;  /* 0x0000004000057882 */ /* 0x000fc60000000000 */
[----:B------:R-:W-:Y:S01]  /*4ae0*/  UVIRTCOUNT.DEALLOC.SMPOOL 0x80 ;  /* 0x000000800000784c */ /* 0x000fe20000000000 */
[----:B--2---:R-:W-:Y:S02]  /*4af0*/  ULEA UR4, UR4, UR5, 0x18 ;  /* 0x0000000504047291 */ /* 0x004fe4000f8ec0ff */
[----:B------:R-:W-:-:S07]  /*4b00*/  ULEA UR5, UR19, UR6, 0x3 ;  /* 0x0000000613057291 */ /* 0x000fce000f8e18ff */
[----:B------:R2:W-:Y:S02]  /*4b10*/  @P0 STS.U8 [UR4+0x1c], R0 ;  /* 0x00001c00ff000988 */ /* 0x0005e40008000004 */
[----:B------:R-:W3:Y:S02]  /*4b20*/  SYNCS.PHASECHK.TRANS64.TRYWAIT P0, [UR5], R2 ;  /* 0x00000002ff0075a7 */ /* 0x000ee40008001105 */
[----:B--23--:R-:W-:Y:S05]  /*4b30*/  @!P0 BRA `(.L_x_91) ;  /* 0x0000003800c88947 */ /* 0x00cfea0003800000 */
.L_x_192:
[----:B------:R-:W-:-:S04]  /*4b40*/  UIADD3 UR7, UPT, UPT, UR19, 0x1, URZ ;  /* 0x0000000113077890 */ /* 0x000fc8000fffe0ff */
[----:B------:R-:W-:-:S04]  /*4b50*/  UISETP.NE.AND UP0, UPT, UR7, 0x4, UPT ;  /* 0x000000040700788c */ /* 0x000fc8000bf05270 */
[----:B-1----:R-:W-:Y:S02]  /*4b60*/  USEL UR8, URZ, 0x1, UP0 ;  /* 0x00000001ff087887 */ /* 0x002fe40008000000 */
[----:B------:R-:W-:-:S04]  /*4b70*/  USEL UR7, UR7, URZ, UP0 ;  /* 0x000000ff07077287 */ /* 0x000fc80008000000 */
[----:B------:R-:W-:Y:S01]  /*4b80*/  ULEA UR5, UR7, UR6, 0x3 ;  /* 0x0000000607057291 */ /* 0x000fe2000f8e18ff */
[----:B--2---:R-:W-:-:S04]  /*4b90*/  LOP3.LUT R2, R11, UR8, RZ, 0x3c, !PT ;  /* 0x000000080b027c12 */ /* 0x004fc8000f8e3cff */
[----:B------:R-:W-:-:S04]  /*4ba0*/  SHF.L.U32 R3, R2, 0x1f, RZ ;  /* 0x0000001f02037819 */ /* 0x000fc800000006ff */
[----:B------:R-:W1:Y:S02]  /*4bb0*/  SYNCS.PHASECHK.TRANS64.TRYWAIT P0, [UR5], R3 ;  /* 0x00000003ff0075a7 */ /* 0x000e640008001105 */
[----:B-1----:R-:W-:Y:S05]  /*4bc0*/  @!P0 BRA `(.L_x_92) ;  /* 0x0000003800bc8947 */ /* 0x002fea0003800000 */
.L_x_194:
        /* <DEDUP_REMOVED lines=9> */
.L_x_196:
[----:B------:R-:W-:-:S04]  /*4c60*/  UIADD3 UR7, UPT, UPT, UR7, 0x1, URZ ;  /* 0x0000000107077890 */ /* 0x000fc8000fffe0ff */
[----:B------:R-:W-:-:S04]  /*4c70*/  UISETP.NE.AND UP0, UPT, UR7, 0x4, UPT ;  /* 0x000000040700788c */ /* 0x000fc8000bf05270 */
[----:B------:R-:W-:Y:S02]  /*4c80*/  USEL UR5, URZ, 0x1, UP0 ;  /* 0x00000001ff057887 */ /* 0x000fe40008000000 */
[----:B------:R-:W-:-:S04]  /*4c90*/  USEL UR7, UR7, URZ, UP0 ;  /* 0x000000ff07077287 */ /* 0x000fc80008000000 */
[----:B------:R-:W-:Y:S01]  /*4ca0*/  ULEA UR7, UR7, UR6, 0x3 ;  /* 0x0000000607077291 */ /* 0x000fe2000f8e18ff */
[----:B------:R-:W-:-:S04]  /*4cb0*/  LOP3.LUT R2, R2, UR5, RZ, 0x3c, !PT ;  /* 0x0000000502027c12 */ /* 0x000fc8000f8e3cff */
[----:B------:R-:W-:-:S04]  /*4cc0*/  SHF.L.U32 R2, R2, 0x1f, RZ ;  /* 0x0000001f02027819 */ /* 0x000fc800000006ff */
[----:B------:R-:W2:Y:S02]  /*4cd0*/  SYNCS.PHASECHK.TRANS64.TRYWAIT P0, [UR7], R2 ;  /* 0x00000002ff0075a7 */ /* 0x000ea40008001107 */
[----:B--2---:R-:W-:Y:S05]  /*4ce0*/  @!P0 BRA `(.L_x_94) ;  /* 0x0000003800a48947 */ /* 0x004fea0003800000 */
.L_x_198:
[----:B------:R-:W-:Y:S01]  /*4cf0*/  NOP ;  /* 0x0000000000007918 */ /* 0x000fe20000000000 */
[----:B-1----:R-:W1:Y:S01]  /*4d00*/  LDS R0, [UR4+0x14] ;  /* 0x00001404ff007984 */ /* 0x002e620008000800 */
[----:B------:R-:W-:Y:S01]  /*4d10*/  ULOP3.LUT UR6, UR20, 0xffff, URZ, 0xc0, !UPT ;  /* 0x0000ffff14067892 */ /* 0x000fe2000f8ec0ff */
[----:B------:R-:W-:Y:S01]  /*4d20*/  UMOV UR8, 0xffff ;  /* 0x0000ffff00087882 */ /* 0x000fe20000000000 */
[----:B------:R-:W-:Y:S02]  /*4d30*/  UMOV UR5, 0x1 ;  /* 0x0000000100057882 */ /* 0x000fe40000000000 */
[----:B------:R-:W-:-:S04]  /*4d40*/  USHF.R.U32.HI UR6, URZ, 0x5, UR6 ;  /* 0x00000005ff067899 */ /* 0x000fc80008011606 */
[----:B------:R-:W-:Y:S02]  /*4d50*/  USHF.L.U32 UR8, UR8, UR6, URZ ;  /* 0x0000000608087299 */ /* 0x000fe400080006ff */
[----:B------:R-:W-:-:S04]  /*4d60*/  USHF.L.U32 UR5, UR5, UR6, URZ ;  /* 0x0000000605057299 */ /* 0x000fc800080006ff */
[----:B-1----:R-:W-:-:S04]  /*4d70*/  LOP3.LUT R0, R0, UR8, RZ, 0xc0, !PT ;  /* 0x0000000800007c12 */ /* 0x002fc8000f8ec0ff */
[----:B------:R-:W-:-:S13]  /*4d80*/  ISETP.NE.AND P0, PT, R0, UR8, PT ;  /* 0x0000000800007c0c */ /* 0x000fda000bf05270 */
[----:B------:R-:W-:Y:S05]  /*4d90*/  @P0 BRA `(.L_x_95) ;  /* 0x0000000000580947 */ /* 0x000fea0003800000 */
[----:B------:R-:W1:Y:S02]  /*4da0*/  LDS R0, [UR4+0x18] ;  /* 0x00001804ff007984 */ /* 0x000e640008000800 */
[----:B-1----:R-:W-:-:S04]  /*4db0*/  LOP3.LUT R0, R0, UR5, RZ, 0xc0, !PT ;  /* 0x0000000500007c12 */ /* 0x002fc8000f8ec0ff */
[----:B------:R-:W-:-:S13]  /*4dc0*/  ISETP.NE.AND P0, PT, R0, UR5, PT ;  /* 0x0000000500007c0c */ /* 0x000fda000bf05270 */
[----:B------:R-:W-:Y:S05]  /*4dd0*/  @P0 BRA `(.L_x_96) ;  /* 0x00000000003c0947 */ /* 0x000fea0003800000 */
[----:B------:R-:W1:Y:S01]  /*4de0*/  S2R R2, SR_LANEID ;  /* 0x0000000000027919 */ /* 0x000e620000000000 */
[----:B------:R-:W-:Y:S01]  /*4df0*/  ULOP3.LUT UR8, URZ, UR8, URZ, 0x33, !UPT ;  /* 0x00000008ff087292 */ /* 0x000fe2000f8e33ff */
[----:B------:R-:W-:Y:S02]  /*4e00*/  VOTEU.ANY UR7, UPT, PT ;  /* 0x0000000000077886 */ /* 0x000fe400038e0100 */
[----:B------:R-:W-:-:S03]  /*4e10*/  UFLO.U32 UR7, UR7 ;  /* 0x00000007000772bd */ /* 0x000fc600080e0000 */
[----:B------:R-:W-:-:S04]  /*4e20*/  IMAD.U32 R0, RZ, RZ, UR8 ;  /* 0x00000008ff007e24 */ /* 0x000fc8000f8e00ff */
[----:B------:R2:W3:Y:S02]  /*4e30*/  REDUX UR6, R0 ;  /* 0x00000000000673c4 */ /* 0x0004e40000000000 */
[----:B------:R4:W-:Y:S01]  /*4e40*/  UTCATOMSWS.AND URZ, UR8 ;  /* 0x0000000800ff79e3 */ /* 0x0009e20008000000 */
[----:B-1----:R-:W-:Y:S02]  /*4e50*/  ISETP.EQ.U32.AND P0, PT, R2, UR7, PT ;  /* 0x0000000702007c0c */ /* 0x002fe4000bf02070 */
[----:B--2---:R-:W-:Y:S02]  /*4e60*/  LOP3.LUT R0, RZ, UR5, RZ, 0x33, !PT ;  /* 0x00000005ff007c12 */ /* 0x004fe4000f8e33ff */
[----:B---3--:R-:W-:Y:S02]  /*4e70*/  MOV R2, UR6 ;  /* 0x0000000600027c02 */ /* 0x008fe40008000f00 */
[----:B------:R-:W1:Y:S07]  /*4e80*/  REDUX UR5, R0 ;  /* 0x00000000000573c4 */ /* 0x000e6e0000000000 */
[----:B------:R4:W-:Y:S01]  /*4e90*/  @P0 ATOMS.AND RZ, [UR4+0x14], R2 ;  /* 0x00001402ffff098c */ /* 0x0009e2000a800004 */
[----:B-1----:R-:W-:-:S05]  /*4ea0*/  IMAD.U32 R0, RZ, RZ, UR5 ;  /* 0x00000005ff007e24 */ /* 0x002fca000f8e00ff */
[----:B------:R4:W-:Y:S01]  /*4eb0*/  @P0 ATOMS.AND RZ, [UR4+0x18], R0 ;  /* 0x00001800ffff098c */ /* 0x0009e2000a800004 */
[----:B------:R-:W-:Y:S05]  /*4ec0*/  BRA `(.L_x_97) ;  /* 0x0000000000147947 */ /* 0x000fea0003800000 */
.L_x_96:
[----:B------:R-:W-:Y:S02]  /*4ed0*/  MOV R2, 0x4ef0 ;  /* 0x00004ef000027802 */ /* 0x000fe40000000f00 */
[----:B-----5:R-:W-:Y:S05]  /*4ee0*/  CALL.REL.NOINC `($__internal_0_$__cuda_sm10x_tcgen05_guardrail_trap_col_being_dealloced_not_returned_by_alloc) ;  /* 0x0000003800c07944 */ /* 0x020fea0003c00000 */
[----:B------:R-:W-:Y:S05]  /*4ef0*/  BRA `(.L_x_97) ;  /* 0x0000000000087947 */ /* 0x000fea0003800000 */
.L_x_95:
[----:B------:R-:W-:Y:S02]  /*4f00*/  MOV R2, 0x4f20 ;  /* 0x00004f2000027802 */ /* 0x000fe40000000f00 */
[----:B-----5:R-:W-:Y:S05]  /*4f10*/  CALL.REL.NOINC `($__internal_2_$__cuda_sm10x_tcgen05_guardrail_trap_unallocated_columns_being_dealloced) ;  /* 0x0000003800cc7944 */ /* 0x020fea0003c00000 */
.L_x_97:
[----:B------:R-:W-:Y:S01]  /*4f20*/  NOP ;  /* 0x0000000000007918 */ /* 0x000fe20000000000 */
[----:B----4-:R-:W-:Y:S05]  /*4f30*/  EXIT ;  /* 0x000000000000794d */ /* 0x010fea0003800000 */
.L_x_79:
[----:B------:R-:W-:-:S09]  /*4f40*/  UISETP.NE.OR UP0, UPT, UR10, 0x3, !UP3 ;  /* 0x000000030a00788c */ /* 0x000fd2000df05670 */
[----:B------:R-:W-:Y:S05]  /*4f50*/  BRA.U UP0, `(.L_x_98) ;  /* 0x0000000900e87547 */ /* 0x000fea000b800000 */
[----:B------:R-:W1:Y:S01]  /*4f60*/  LDCU UR25, c[0x0][0x370] ;  /* 0x00006e00ff1977ac */ /* 0x000e620008000800 */
[----:B------:R-:W2:Y:S01]  /*4f70*/  LDC.64 R16, c[0x0][0x348] ;  /* 0x0000d200ff107b82 */ /* 0x000ea20000000a00 */
[----:B------:R-:W-:Y:S02]  /*4f80*/  HFMA2 R13, -RZ, RZ, 0, 0 ;  /* 0x00000000ff0d7431 */ /* 0x000fe400000001ff */
[----:B------:R-:W-:Y:S01]  /*4f90*/  IMAD.MOV.U32 R15, RZ, RZ, 0x1 ;  /* 0x00000001ff0f7424 */ /* 0x000fe200078e00ff */
[----:B------:R-:W1:Y:S01]  /*4fa0*/  LDCU.128 UR20, c[0x0][0xb10] ;  /* 0x00016200ff1477ac */ /* 0x000e620008000c00 */
[----:B------:R-:W-:Y:S01]  /*4fb0*/  IMAD.MOV.U32 R14, RZ, RZ, RZ ;  /* 0x000000ffff0e7224 */ /* 0x000fe200078e00ff */
[----:B------:R-:W-:Y:S01]  /*4fc0*/  MOV R12, 0x1000 ;  /* 0x00001000000c7802 */ /* 0x000fe20000000f00 */
[----:B------:R-:W3:Y:S01]  /*4fd0*/  LDCU UR24, c[0x0][0x374] ;  /* 0x00006e80ff1877ac */ /* 0x000ee20008000800 */
[----:B------:R-:W4:Y:S01]  /*4fe0*/  LDC.64 R2, c[0x0][0x888] ;  /* 0x00022200ff027b82 */ /* 0x000f220000000a00 */
[----:B------:R-:W3:Y:S01]  /*4ff0*/  LDCU UR13, c[0x0][0xb0c] ;  /* 0x00016180ff0d77ac */ /* 0x000ee20008000800 */
[----:B------:R-:W3:Y:S06]  /*5000*/  LDCU UR18, c[0x0][0xb20] ;  /* 0x00016400ff1277ac */ /* 0x000eec0008000800 */
[----:B------:R-:W2:Y:S01]  /*5010*/  LDC.64 R4, c[0x0][0x890] ;  /* 0x00022400ff047b82 */ /* 0x000ea20000000a00 */
[----:B------:R-:W3:Y:S01]  /*5020*/  LDCU UR4, c[0x0][0xb30] ;  /* 0x00016600ff0477ac */ /* 0x000ee20008000800 */
[----:B------:R-:W-:Y:S01]  /*5030*/  UMOV UR19, 0x400 ;  /* 0x0000040000137882 */ /* 0x000fe20000000000 */
[----:B------:R-:W-:-:S02]  /*5040*/  UISETP.GE.AND UP0, UPT, UR37, 0x1, UPT ;  /* 0x000000012500788c */ /* 0x000fc4000bf06270 */
[----:B------:R-:W-:Y:S02]  /*5050*/  ULEA UR19, UR54, UR19, 0x18 ;  /* 0x0000001336137291 */ /* 0x000fe4000f8ec0ff */
[----:B------:R-:W-:Y:S02]  /*5060*/  UP2UR UR5, UPR, URZ, 0x1 ;  /* 0x00000001ff057883 */ /* 0x000fe40008000000 */
[----:B-1----:R-:W-:Y:S02]  /*5070*/  UIMAD.WIDE.U32 UR10, UR25, UR20, URZ ;  /* 0x00000014190a72a5 */ /* 0x002fe4000f8e00ff */
[----:B------:R-:W-:Y:S02]  /*5080*/  UIADD3 UR5, UPT, UPT, UR19, 0x1b0, URZ ;  /* 0x000001b013057890 */ /* 0x000fe4000fffe0ff */
[----:B---3--:R-:W-:Y:S02]  /*5090*/  UIMAD.WIDE.U32 UR8, UR24, UR23, URZ ;  /* 0x00000017180872a5 */ /* 0x008fe4000f8e00ff */
[----:B------:R-:W-:-:S02]  /*50a0*/  UPLOP3.LUT UP3, UPT, UPT, UPT, UPT, 0x40, 0x4 ;  /* 0x000000000004789c */ /* 0x000fc40003f6e870 */
[----:B------:R-:W-:Y:S01]  /*50b0*/  UISETP.NE.AND UP4, UPT, UR37, 0x1, UPT ;  /* 0x000000012500788c */ /* 0x000fe2000bf85270 */
[----:B------:R-:W1:Y:S01]  /*50c0*/  LDCU.64 UR6, c[0x0][0xb28] ;  /* 0x00016500ff0677ac */ /* 0x000e620008000a00 */
[----:B------:R-:W-:Y:S02]  /*50d0*/  UISETP.NE.AND UP6, UPT, UR13, 0x1, UPT ;  /* 0x000000010d00788c */ /* 0x000fe4000bfc5270 */
[----:B------:R-:W-:Y:S02]  /*50e0*/  UISETP.NE.AND UP5, UPT, UR22, 0x1, UPT ;  /* 0x000000011600788c */ /* 0x000fe4000bfa5270 */
[----:B------:R-:W-:Y:S02]  /*50f0*/  UPRMT UR54, UR54, 0x654, UR5 ;  /* 0x0000065436367896 */ /* 0x000fe40008000005 */
[----:B------:R-:W-:Y:S02]  /*5100*/  USHF.R.U32.HI UR28, URZ, UR21, UR11 ;  /* 0x00000015ff1c7299 */ /* 0x000fe4000801160b */
[----:B------:R-:W-:-:S02]  /*5110*/  USHF.R.U32.HI UR27, URZ, UR18, UR9 ;  /* 0x00000012ff1b7299 */ /* 0x000fc40008011609 */
[----:B------:R-:W-:-:S11]  /*5120*/  UISETP.NE.AND UP2, UPT, UR4, 0x1, UPT ;  /* 0x000000010400788c */ /* 0x000fd6000bf45270 */
.L_x_106:
[C---:B------:R-:W-:Y:S02]  /*5130*/  LEA R7, R14.reuse, UR19, 0x3 ;  /* 0x000000130e077c11 */ /* 0x040fe4000f8e18ff */
[----:B------:R-:W-:Y:S02]  /*5140*/  SHF.L.U32 R0, R13, 0x1f, RZ ;  /* 0x0000001f0d007819 */ /* 0x000fe400000006ff */
[----:B------:R-:W-:Y:S02]  /*5150*/  LEA R8, R14, UR19, 0x4 ;  /* 0x000000130e087c11 */ /* 0x000fe4000f8e20ff */
[----:B---3--:R-:W3:Y:S02]  /*5160*/  SYNCS.PHASECHK.TRANS64.TRYWAIT P0, [R7+URZ+0x1d0], R0 ;  /* 0x0001d000070075a7 */ /* 0x008ee400080011ff */
[----:B---3--:R-:W-:Y:S05]  /*5170*/  @!P0 BRA `(.L_x_99) ;  /* 0x0000003400988947 */ /* 0x008fea0003800000 */
.L_x_199:
[----:B------:R-:W1:Y:S01]  /*5180*/  LDS.128 R8, [R8+0x260] ;  /* 0x0002600008087984 */ /* 0x000e620000000c00 */
[----:B------:R-:W-:Y:S01]  /*5190*/  UISETP.GE.AND UP0, UPT, UR37, 0x1, UPT ;  /* 0x000000012500788c */ /* 0x000fe2000bf06270 */
[----:B------:R-:W-:Y:S01]  /*51a0*/  @!PT LDS RZ, [RZ] ;  /* 0x00000000fffff984 */ /* 0x000fe20000000800 */
[----:B------:R-:W-:Y:S01]  /*51b0*/  @!PT LDS RZ, [RZ] ;  /* 0x00000000fffff984 */ /* 0x000fe20000000800 */
[----:B------:R-:W-:Y:S01]  /*51c0*/  @!PT LDS RZ, [RZ] ;  /* 0x00000000fffff984 */ /* 0x000fe20000000800 */
[----:B------:R-:W-:Y:S01]  /*51d0*/  @!PT LDS RZ, [RZ] ;  /* 0x00000000fffff984 */ /* 0x000fe20000000800 */
[----:B------:R2:W-:Y:S06]  /*51e0*/  MEMBAR.ALL.CTA ;  /* 0x0000000000007992 */ /* 0x0005ec0000008000 */
[----:B--2---:R-:W2:Y:S01]  /*51f0*/  FENCE.VIEW.ASYNC.S ;  /* 0x00000000000073c6 */ /* 0x004ea20000000000 */
[----:B-1----:R-:W-:Y:S11]  /*5200*/  LOP3.LUT P0, RZ, R10, 0x1, RZ, 0xc0, !PT ;  /* 0x000000010aff7812 */ /* 0x002ff6000780c0ff */
[----:B------:R-:W-:Y:S02]  /*5210*/  @!UPT UIADD3 URZ, UPT, UPT, URZ, URZ, URZ ;  /* 0x000000fffffff290 */ /* 0x000fe4000fffe0ff */
[----:B--2---:R-:W-:Y:S01]  /*5220*/  VOTEU.ANY UP1, P0 ;  /* 0x0000000000ff7886 */ /* 0x004fe20000020100 */
[----:B------:R-:W-:Y:S11]  /*5230*/  PLOP3.LUT P0, PT, PT, PT, UP1, 0x80, 0x8 ;  /* 0x000000000008781c */ /* 0x000ff60003f0f018 */
[----:B------:R-:W-:Y:S02]  /*5240*/  @!UPT UIADD3 URZ, UPT, UPT, URZ, URZ, URZ ;  /* 0x000000fffffff290 */ /* 0x000fe4000fffe0ff */
[----:B---3--:R-:W-:Y:S02]  /*5250*/  @P0 SHF.R.U32.HI R0, RZ, 0x10, R9 ;  /* 0x00000010ff000819 */ /* 0x008fe40000011609 */
[----:B------:R-:W-:Y:S02]  /*5260*/  @P0 MOV R6, R8 ;  /* 0x0000000800060202 */ /* 0x000fe40000000f00 */
[----:B------:R-:W-:Y:S01]  /*5270*/  @P0 R2UR UR4, R0 ;  /* 0x00000000000402ca */ /* 0x000fe200000e0000 */
[----:B------:R-:W-:Y:S01]  /*5280*/  VIADD R0, R7, 0x1e0 ;  /* 0x000001e007007836 */ /* 0x000fe20000000000 */
[----:B------:R-:W-:Y:S02]  /*5290*/  @P0 LOP3.LUT R8, R9, 0xffff, RZ, 0xc0, !PT ;  /* 0x0000ffff09080812 */ /* 0x000fe400078ec0ff */
[----:B------:R-:W-:Y:S02]  /*52a0*/  @P0 R2UR UR8, R6 ;  /* 0x00000000060802ca */ /* 0x000fe400000e0000 */
[----:B------:R-:W-:Y:S02]  /*52b0*/  PRMT R0, RZ, 0x654, R0 ;  /* 0x00000654ff007816 */ /* 0x000fe40000000000 */
[----:B------:R-:W-:Y:S02]  /*52c0*/  @P0 R2UR UR5, R8 ;  /* 0x00000000080502ca */ /* 0x000fe400000e0000 */
[----:B------:R1:W-:Y:S03]  /*52d0*/  SYNCS.ARRIVE.TRANS64.RED.A1T0 RZ, [R0+URZ], RZ ;  /* 0x000000ff00ff79a7 */ /* 0x0003e600081004ff */
[----:B------:R-:W-:Y:S04]  /*52e0*/  @UP1 UMOV UR29, UR4 ;  /* 0x00000004001d1c82 */ /* 0x000fe80008000000 */
[----:B------:R-:W-:Y:S04]  /*52f0*/  @UP1 UMOV UR15, UR8 ;  /* 0x00000008000f1c82 */ /* 0x000fe80008000000 */
[----:B------:R-:W-:Y:S01]  /*5300*/  @UP1 UMOV UR14, UR5 ;  /* 0x00000005000e1c82 */ /* 0x000fe20008000000 */
[----:B------:R-:W-:Y:S05]  /*5310*/  BRA.U !UP0, `(.L_x_100) ;  /* 0x0000000108947547 */ /* 0x000fea000b800000 */
[----:B------:R-:W-:Y:S02]  /*5320*/  UIMAD.WIDE.U32 UR30, UR14, UR23, URZ ;  /* 0x000000170e1e72a5 */ /* 0x000fe4000f8e00ff */
[----:B------:R-:W-:Y:S02]  /*5330*/  UIMAD.WIDE.U32 UR40, UR15, UR20, URZ ;  /* 0x000000140f2872a5 */ /* 0x000fe4000f8e00ff */
[----:B------:R-:W-:Y:S02]  /*5340*/  USEL UR4, UR24, UR27, !UP5 ;  /* 0x0000001b18047287 */ /* 0x000fe4000e800000 */
[----:B------:R-:W-:Y:S02]  /*5350*/  USHF.R.U32.HI UR32, URZ, UR18, UR31 ;  /* 0x00000012ff207299 */ /* 0x000fe4000801161f */
[----:B------:R-:W-:Y:S02]  /*5360*/  UIMAD.WIDE.U32 UR38, UR4, UR6, URZ ;  /* 0x00000006042672a5 */ /* 0x000fe4000f8e00ff */
[----:B------:R-:W-:Y:S02]  /*5370*/  USEL UR9, UR25, UR28, !UP6 ;  /* 0x0000001c19097287 */ /* 0x000fe4000f000000 */
[----:B------:R-:W-:Y:S02]  /*5380*/  USEL UR8, UR14, UR32, !UP5 ;  /* 0x000000200e087287 */ /* 0x000fe4000e800000 */
[----:B------:R-:W-:Y:S02]  /*5390*/  UIMAD.WIDE.U32 UR34, UR9, UR6, URZ ;  /* 0x00000006092272a5 */ /* 0x000fe4000f8e00ff */
[----:B------:R-:W-:Y:S02]  /*53a0*/  UIMAD.WIDE.U32 UR16, UR8, UR6, URZ ;  /* 0x00000006081072a5 */ /* 0x000fe4000f8e00ff */
[----:B------:R-:W-:Y:S02]  /*53b0*/  @UP4 USHF.R.U32.HI UR9, URZ, UR7, UR35 ;  /* 0x00000007ff094299 */ /* 0x000fe40008011623 */
[----:B------:R-:W-:Y:S02]  /*53c0*/  USHF.R.U32.HI UR17, URZ, UR7, UR17 ;  /* 0x00000007ff117299 */ /* 0x000fe40008011611 */
[----:B------:R-:W-:Y:S02]  /*53d0*/  UIMAD UR10, UR37, UR9, URZ ;  /* 0x00000009250a72a4 */ /* 0x000fe4000f8e02ff */
[----:B------:R-:W-:Y:S01]  /*53e0*/  USEL UR17, UR8, UR17, !UP4 ;  /* 0x0000001108117287 */ /* 0x000fe2000e000000 */
[----:B------:R-:W-:Y:S02]  /*53f0*/  UMOV UR31, UR41 ;  /* 0x00000029001f7c82 */ /* 0x000fe40008000000 */
[----:B------:R-:W-:Y:S02]  /*5400*/  USHF.R.U32.HI UR30, URZ, UR21, UR31 ;  /* 0x00000015ff1e7299 */ /* 0x000fe4000801161f */
[----:B------:R-:W-:Y:S02]  /*5410*/  UIADD3 UR16, UPT, UPT, -UR17, URZ, URZ ;  /* 0x000000ff11107290 */ /* 0x000fe4000fffe1ff */
[----:B------:R-:W-:Y:S02]  /*5420*/  USEL UR5, UR15, UR30, !UP6 ;  /* 0x0000001e0f057287 */ /* 0x000fe4000f000000 */
[----:B------:R-:W-:Y:S01]  /*5430*/  UIMAD UR16, UR37, UR16, UR8 ;  /* 0x00000010251072a4 */ /* 0x000fe2000f8e0208 */
[----:B------:R-:W-:Y:S02]  /*5440*/  UMOV UR31, UR39 ;  /* 0x00000027001f7c82 */ /* 0x000fe40008000000 */
[----:B------:R-:W-:Y:S04]  /*5450*/  @UP4 USHF.R.U32.HI UR4, URZ, UR7, UR31 ;  /* 0x00000007ff044299 */ /* 0x000fe8000801161f */
[----:B------:R-:W-:Y:S04]  /*5460*/  UIMAD UR4, UR37, UR4, URZ ;  /* 0x00000004250472a4 */ /* 0x000fe8000f8e02ff */
[----:B------:R-:W-:Y:S04]  /*5470*/  UISETP.GE.AND UP0, UPT, UR8, UR4, UPT ;  /* 0x000000040800728c */ /* 0x000fe8000bf06270 */
[----:B------:R-:W-:Y:S02]  /*5480*/  UISETP.GE.OR UP0, UPT, UR5, UR10, UP0 ;  /* 0x0000000a0500728c */ /* 0x000fe40008706670 */
[----:B------:R-:W-:Y:S09]  /*5490*/  UIMAD.WIDE.U32 UR10, UR5, UR6, URZ ;  /* 0x00000006050a72a5 */ /* 0x000ff2000f8e00ff */
[----:B------:R-:W-:Y:S04]  /*54a0*/  @!UP0 USHF.R.U32.HI UR4, URZ, UR7, UR11 ;  /* 0x00000007ff048299 */ /* 0x000fe8000801160b */
[----:B------:R-:W-:Y:S04]  /*54b0*/  @!UP0 USEL UR4, UR5, UR4, !UP4 ;  /* 0x0000000405048287 */ /* 0x000fe8000e000000 */
[----:B------:R-:W-:Y:S02]  /*54c0*/  @!UP0 UIMAD UR12, UR9, UR16, UR4 ;  /* 0x00000010090c82a4 */ /* 0x000fe4000f8e0204 */
[----:B------:R-:W-:Y:S02]  /*54d0*/  @!UP0 UIADD3 UR16, UPT, UPT, UR17, -UR4, URZ ;  /* 0x8000000411108290 */ /* 0x000fe4000fffe0ff */
[----:B------:R-:W-:Y:S02]  /*54e0*/  UIADD3 UR9, UPT, UPT, -UR5, URZ, URZ ;  /* 0x000000ff05097290 */ /* 0x000fe4000fffe1ff */
[----:B------:R-:W-:Y:S02]  /*54f0*/  UIADD3 UR4, UPT, UPT, -UR8, URZ, URZ ;  /* 0x000000ff08047290 */ /* 0x000fe4000fffe1ff */
[----:B------:R-:W-:Y:S02]  /*5500*/  @!UP0 UIMAD UR8, UR16, UR37, UR5 ;  /* 0x00000025100882a4 */ /* 0x000fe4000f8e0205 */
[----:B------:R-:W-:Y:S02]  /*5510*/  UIMAD UR15, UR13, UR9, UR15 ;  /* 0x000000090d0f72a4 */ /* 0x000fe4000f8e020f */
[----:B------:R-:W-:Y:S01]  /*5520*/  UIMAD UR14, UR22, UR4, UR14 ;  /* 0x00000004160e72a4 */ /* 0x000fe2000f8e020e */
[----:B------:R-:W-:Y:S02]  /*5530*/  @!UP0 UMOV UR5, UR12 ;  /* 0x0000000c00058c82 */ /* 0x000fe40008000000 */
[----:B------:R-:W-:Y:S02]  /*5540*/  UIMAD UR15, UR5, UR13, UR15 ;  /* 0x0000000d050f72a4 */ /* 0x000fe4000f8e020f */
[----:B------:R-:W-:Y:S11]  /*5550*/  UIMAD UR14, UR8, UR22, UR14 ;  /* 0x00000016080e72a4 */ /* 0x000ff6000f8e020e */
[----:B------:R-:W-:Y:S01]  /*5560*/  @!UPT UIADD3 URZ, UPT, UPT, URZ, URZ, URZ ;  /* 0x000000fffffff290 */ /* 0x000fe2000fffe0ff */
.L_x_100:
[----:B------:R-:W2:Y:S01]  /*5570*/  @!UP2 LDCU.128 UR8, c[0x0][0xb10] ;  /* 0x00016200ff08a7ac */ /* 0x000ea20008000c00 */
[C---:B------:R-:W-:Y:S02]  /*5580*/  ISETP.NE.U32.AND P1, PT, R4.reuse, RZ, PT ;  /* 0x000000ff0400720c */ /* 0x040fe40003f25070 */
[----:B------:R-:W-:Y:S02]  /*5590*/  ISETP.NE.U32.AND P0, PT, R4, RZ, PT ;  /* 0x000000ff0400720c */ /* 0x000fe40003f05070 */
[C---:B------:R-:W-:Y:S02]  /*55a0*/  ISETP.NE.AND.EX P1, PT, R5.reuse, RZ, PT, P1 ;  /* 0x000000ff0500720c */ /* 0x040fe40003f25310 */
[----:B------:R-:W-:Y:S01]  /*55b0*/  ISETP.NE.AND.EX P0, PT, R5, RZ, PT, P0 ;  /* 0x000000ff0500720c */ /* 0x000fe20003f05300 */
[----:B------:R-:W3:Y:S01]  /*55c0*/  @!UP2 LDCU UR5, c[0x0][0xb0c] ;  /* 0x00016180ff05a7ac */ /* 0x000ee20008000800 */
[----:B------:R-:W-:Y:S01]  /*55d0*/  SHF.L.U32 R6, R15, 0x1f, RZ ;  /* 0x0000001f0f067819 */ /* 0x000fe200000006ff */
[----:B--2---:R-:W-:Y:S04]  /*55e0*/  UIMAD.WIDE.U32 UR16, UR15, UR8, URZ ;  /* 0x000000080f1072a5 */ /* 0x004fe8000f8e00ff */
[----:B------:R-:W-:Y:S02]  /*55f0*/  @!UP2 USHF.R.U32.HI UR4, URZ, UR9, UR17 ;  /* 0x00000009ff04a299 */ /* 0x000fe40008011611 */
[----:B------:R-:W-:Y:S02]  /*5600*/  UIMAD.WIDE.U32 UR16, UR14, UR11, URZ ;  /* 0x0000000b0e1072a5 */ /* 0x000fe4000f8e00ff */
[----:B---3--:R-:W-:Y:S04]  /*5610*/  @!UP2 UISETP.NE.AND UP0, UPT, UR5, 0x1, UPT ;  /* 0x000000010500a88c */ /* 0x008fe8000bf05270 */
[----:B------:R-:W-:Y:S02]  /*5620*/  @!UP2 USEL UR8, UR15, UR4, !UP0 ;  /* 0x000000040f08a287 */ /* 0x000fe4000c000000 */
[----:B------:R-:W-:Y:S01]  /*5630*/  @!UP2 UISETP.NE.AND UP0, UPT, UR10, 0x1, UPT ;  /* 0x000000010a00a88c */ /* 0x000fe2000bf05270 */
[----:B------:R-:W2:Y:S02]  /*5640*/  @!UP2 LDCU UR4, c[0x0][0xb20] ;  /* 0x00016400ff04a7ac */ /* 0x000ea40008000800 */
[----:B--2---:R-:W-:Y:S04]  /*5650*/  @!UP2 USHF.R.U32.HI UR4, URZ, UR4, UR17 ;  /* 0x00000004ff04a299 */ /* 0x004fe80008011611 */
[----:B------:R-:W-:Y:S04]  /*5660*/  @!UP2 USEL UR9, UR14, UR4, !UP0 ;  /* 0x000000040e09a287 */ /* 0x000fe8000c000000 */
[----:B------:R-:W-:Y:S02]  /*5670*/  @!UP2 UIADD3 UR4, UPT, UPT, -UR8, UR9, URZ ;  /* 0x000000090804a290 */ /* 0x000fe4000fffe1ff */
[----:B------:R-:W-:Y:S02]  /*5680*/  @!UP2 UIADD3 UR8, UPT, UPT, UR8, -UR9, URZ ;  /* 0x800000090808a290 */ /* 0x000fe4000fffe0ff */
[----:B------:R-:W-:Y:S02]  /*5690*/  @!UP2 UIMAD UR15, UR4, UR5, UR15 ;  /* 0x00000005040fa2a4 */ /* 0x000fe4000f8e020f */
[----:B------:R-:W-:Y:S01]  /*56a0*/  @!UP2 UIMAD UR14, UR8, UR10, UR14 ;  /* 0x0000000a080ea2a4 */ /* 0x000fe2000f8e020e */
[----:B------:R-:W-:Y:S11]  /*56b0*/  BRA.U UP3, `(.L_x_101) ;  /* 0x0000000103107547 */ /* 0x000ff6000b800000 */
[----:B------:R-:W-:Y:S04]  /*56c0*/  MOV R7, UR26 ;  /* 0x0000001a00077c02 */ /* 0x000fe80008000f00 */
[----:B------:R-:W-:Y:S04]  /*56d0*/  SHF.L.U32 R7, R7, 0x1f, RZ ;  /* 0x0000001f07077819 */ /* 0x000fe800000006ff */
[----:B------:R-:W2:Y:S02]  /*56e0*/  SYNCS.PHASECHK.TRANS64.TRYWAIT P2, [UR19+0x1c8], R7 ;  /* 0x0001c807ff0075a7 */ /* 0x000ea40008041113 */
[----:B--2---:R-:W-:Y:S05]  /*56f0*/  @!P2 BRA `(.L_x_102) ;  /* 0x00000030004ca947 */ /* 0x004fea0003800000 */
.L_x_101:
[----:B------:R-:W-:Y:S05]  /*5700*/  @!P1 BRA `(.L_x_103) ;  /* 0x00000000002c9947 */ /* 0x000fea0003800000 */
[----:B----4-:R-:W-:Y:S01]  /*5710*/  ISETP.NE.U32.AND P1, PT, R2, RZ, PT ;  /* 0x000000ff0200720c */ /* 0x010fe20003f25070 */
[----:B------:R-:W-:Y:S03]  /*5720*/  IMAD.MOV.U32 R80, RZ, RZ, 0x1 ;  /* 0x00000001ff507424 */ /* 0x000fe600078e00ff */
[----:B------:R-:W-:Y:S11]  /*5730*/  ISETP.NE.AND.EX P1, PT, R3, RZ, PT, P1 ;  /* 0x000000ff0300720c */ /* 0x000ff60003f25310 */
[----:B------:R-:W-:Y:S02]  /*5740*/  @!UPT UIADD3 URZ, UPT, UPT, URZ, URZ, URZ ;  /* 0x000000fffffff290 */ /* 0x000fe4000fffe0ff */
[----:B------:R-:W2:Y:S01]  /*5750*/  @P1 LDC.64 R8, c[0x0][0x888] ;  /* 0x00022200ff081b82 */ /* 0x000ea20000000a00 */
[----:B-1----:R-:W-:Y:S04]  /*5760*/  @P1 IMAD R0, R4, UR36, RZ ;  /* 0x0000002404001c24 */ /* 0x002fe8000f8e02ff */
[----:B--2---:R-:W-:Y:S04]  /*5770*/  @P1 IMAD.WIDE R8, R0, 0x4, R8 ;  /* 0x0000000400081825 */ /* 0x004fe800078e0208 */
[----:B------:R-:W-:Y:S01]  /*5780*/  HFMA2 R0, -RZ, RZ, 0, 5.9604644775390625e-08 ;  /* 0x00000001ff007431 */ /* 0x000fe200000001ff */
[----:B-----5:R2:W5:Y:S04]  /*5790*/  @P1 LDG.E R39, desc[UR52][R8.64] ;  /* 0x0000003408271981 */ /* 0x020568000c1e1900 */
[----:B------:R-:W-:Y:S01]  /*57a0*/  @!P1 PRMT R80, R0, 0x7610, R80 ;  /* 0x0000761000509816 */ /* 0x000fe20000000050 */
[----:B--2---:R-:W3:Y:S06]  /*57b0*/  @!P1 LDC R39, c[0x0][0x880] ;  /* 0x00022000ff279b82 */ /* 0x004eec0000000800 */
.L_x_103:
[----:B---3-5:R-:W-:Y:S01]  /*57c0*/  @!P0 ISETP.EQ.AND P1, PT, R39, RZ, PT ;  /* 0x000000ff2700820c */ /* 0x028fe20003f22270 */
[----:B------:R-:W-:Y:S01]  /*57d0*/  @!UPT UIADD3 URZ, UPT, UPT, URZ, URZ, URZ ;  /* 0x000000fffffff290 */ /* 0x000fe2000fffe0ff */
[----:B------:R-:W-:Y:S11]  /*57e0*/  @!P0 BRA `(.L_x_104) ;  /* 0x0000000000188947 */ /* 0x000ff60003800000 */
[----:B------:R-:W-:Y:S02]  /*57f0*/  LOP3.LUT P0, RZ, R80, 0xff, RZ, 0xc0, !PT ;  /* 0x000000ff50ff7812 */ /* 0x000fe4000780c0ff */
[----:B----4-:R-:W-:Y:S04]  /*5800*/  ISETP.NE.U32.AND P1, PT, R2, RZ, PT ;  /* 0x000000ff0200720c */ /* 0x010fe80003f25070 */
[----:B------:R-:W-:Y:S04]  /*5810*/  ISETP.NE.AND.EX P1, PT, R3, RZ, PT, P1 ;  /* 0x000000ff0300720c */ /* 0x000fe80003f25310 */
[----:B------:R-:W-:Y:S03]  /*5820*/  PLOP3.LUT P1, PT, P1, PT, PT, 0x8, 0x80 ;  /* 0x000000000080781c */ /* 0x000fe60000f2e170 */
[----:B------:R-:W-:Y:S11]  /*5830*/  @P0 ISETP.EQ.AND P1, PT, R39, RZ, PT ;  /* 0x000000ff2700020c */ /* 0x000ff60003f22270 */
[----:B------:R-:W-:Y:S02]  /*5840*/  @!UPT UIADD3 URZ, UPT, UPT, URZ, URZ, URZ ;  /* 0x000000fffffff290 */ /* 0x000fe4000fffe0ff */
.L_x_104:
[----:B------:R-:W2:Y:S01]  /*5850*/  SYNCS.PHASECHK.TRANS64.TRYWAIT P0, [UR19+0x1b8], R6 ;  /* 0x0001b806ff0075a7 */ /* 0x000ea20008001113 */
[----:B------:R-:W-:Y:S02]  /*5860*/  ELECT P2, URZ, PT ;  /* 0x0000000000ff782f */ /* 0x000fe40003840000 */
[----:B------:R-:W-:Y:S01]  /*5870*/  IADD3 R14, PT, PT, R14, 0x1, RZ ;  /* 0x000000010e0e7810 */ /* 0x000fe20007ffe0ff */
[----:B--2---:R-:W-:Y:S10]  /*5880*/  @!P0 BRA `(.L_x_105) ;  /* 0x0000003000008947 */ /* 0x004ff40003800000 */
.L_x_202:
[----:B------:R-:W-:Y:S01]  /*5890*/  PLOP3.LUT P1, PT, P1, P2, PT, 0xf2, 0x2f ;  /* 0x00000000002f781c */ /* 0x000fe20000f25e72 */
[----:B------:R-:W-:Y:S01]  /*58a0*/  UMOV UR16, 0x0 ;  /* 0x0000000000107882 */ /* 0x000fe20000000000 */
[----:B------:R-:W-:Y:S01]  /*58b0*/  UMOV UR17, 0x10000000 ;  /* 0x1000000000117882 */ /* 0x000fe20000000000 */
[----:B------:R-:W-:Y:S01]  /*58c0*/  UMOV UR12, UR36 ;  /* 0x00000024000c7c82 */ /* 0x000fe20008000000 */
[----:B------:R-:W-:Y:S01]  /*58d0*/  LOP3.LUT R15, R15, 0x1, RZ, 0x3c, !PT ;  /* 0x000000010f0f7812 */ /* 0x000fe200078e3cff */
[----:B------:R-:W-:Y:S01]  /*58e0*/  UPLOP3.LUT UP3, UPT, UPT, UPT, UPT, 0x80, 0x8 ;  /* 0x000000000008789c */ /* 0x000fe20003f6f070 */
[----:B------:R-:W-:Y:S07]  /*58f0*/  UMOV UR36, UR29 ;  /* 0x0000001d00247c82 */ /* 0x000fee0008000000 */
[----:B-1----:R-:W-:Y:S01]  /*5900*/  @!P1 IADD3 R6, P0, PT, R16, 0x580, RZ ;  /* 0x0000058010069810 */ /* 0x002fe20007f1e0ff */
[----:B------:R-:W-:Y:S03]  /*5910*/  VOTEU.ALL UP0, P1 ;  /* 0x0000000000ff7886 */ /* 0x000fe60000800000 */
[----:B------:R-:W-:Y:S01]  /*5920*/  @!P1 R2UR UR5, R6 ;  /* 0x00000000060592ca */ /* 0x000fe200000e0000 */
[----:B------:R-:W-:Y:S01]  /*5930*/  @!P1 IMAD.X R0, RZ, RZ, R17, P0 ;  /* 0x000000ffff009224 */ /* 0x000fe200000e0611 */
[----:B------:R-:W-:Y:S01]  /*5940*/  @!UP0 USHF.L.U32 UR10, UR51, 0x6, URZ ;  /* 0x00000006330a8899 */ /* 0x000fe200080006ff */
[----:B------:R-:W-:Y:S01]  /*5950*/  ISETP.NE.AND P0, PT, R14, 0x2, PT ;  /* 0x000000020e00780c */ /* 0x000fe20003f05270 */
[----:B------:R-:W-:Y:S02]  /*5960*/  @!UP0 USHF.L.U32 UR11, UR50, 0x6, URZ ;  /* 0x00000006320b8899 */ /* 0x000fe400080006ff */
[----:B------:R-:W-:Y:S01]  /*5970*/  @!P1 R2UR UR4, R0 ;  /* 0x00000000000492ca */ /* 0x000fe200000e0000 */
[----:B------:R-:W-:Y:S01]  /*5980*/  @!UP0 UIADD3 UR8, UPT, UPT, UR19, 0x400, URZ ;  /* 0x0000040013088890 */ /* 0x000fe2000fffe0ff */
[----:B------:R-:W-:Y:S01]  /*5990*/  SEL R0, RZ, 0x1, P0 ;  /* 0x00000001ff007807 */ /* 0x000fe20000000000 */
[----:B------:R-:W-:Y:S01]  /*59a0*/  @!UP0 UIADD3 UR9, UPT, UPT, UR19, 0x1b0, URZ ;  /* 0x000001b013098890 */ /* 0x000fe2000fffe0ff */
[----:B------:R-:W-:Y:S01]  /*59b0*/  SEL R14, R14, RZ, P0 ;  /* 0x000000ff0e0e7207 */ /* 0x000fe20000000000 */
[----:B------:R-:W-:Y:S01]  /*59c0*/  VOTEU.ALL UP0, P1 ;  /* 0x0000000000ff7886 */ /* 0x000fe20000800000 */
[----:B------:R-:W-:Y:S01]  /*59d0*/  LOP3.LUT R13, R13, R0, RZ, 0x3c, !PT ;  /* 0x000000000d0d7212 */ /* 0x000fe200078e3cff */
[----:B------:R-:W-:Y:S01]  /*59e0*/  IMAD.U32 R6, RZ, RZ, UR5 ;  /* 0x00000005ff067e24 */ /* 0x000fe2000f8e00ff */
[----:B------:R-:W-:Y:S02]  /*59f0*/  UIADD3 UR51, UPT, UPT, UR14, UR48, URZ ;  /* 0x000000300e337290 */ /* 0x000fe4000fffe0ff */
[----:B------:R-:W-:Y:S03]  /*5a00*/  UIADD3 UR50, UPT, UPT, UR15, UR49, URZ ;  /* 0x000000310f327290 */ /* 0x000fe6000fffe0ff */
[----:B------:R-:W-:Y:S01]  /*5a10*/  IMAD.U32 R7, RZ, RZ, UR4 ;  /* 0x00000004ff077e24 */ /* 0x000fe2000f8e00ff */
[----:B------:R-:W-:Y:S04]  /*5a20*/  @!P1 R2UR UR4, R6 ;  /* 0x00000000060492ca */ /* 0x000fe800000e0000 */
[----:B------:R-:W-:Y:S11]  /*5a30*/  @!P1 R2UR UR5, R7 ;  /* 0x00000000070592ca */ /* 0x000ff600000e0000 */
[----:B------:R-:W-:Y:S02]  /*5a40*/  @!UPT UIADD3 URZ, UPT, UPT, URZ, URZ, URZ ;  /* 0x000000fffffff290 */ /* 0x000fe4000fffe0ff */
[----:B------:R3:W-:Y:S01]  /*5a50*/  @!UP0 UTMALDG.3D [UR8], [UR4], desc[UR16] ;  /* 0x00001008040085b4 */ /* 0x0007e20008011000 */
[----:B------:R3:W-:Y:S01]  /*5a60*/  @!P1 SYNCS.ARRIVE.TRANS64.RED.A0TR RZ, [UR19+0x1b0], R12 ;  /* 0x0001b00cffff99a7 */ /* 0x0007e20008300413 */
[----:B------:R-:W-:Y:S01]  /*5a70*/  SYNCS.ARRIVE.TRANS64.RED.A1T0 RZ, [UR54], RZ ;  /* 0x000000ffffff79a7 */ /* 0x000fe20008100436 */
[----:B------:R-:W-:Y:S05]  /*5a80*/  BRA.U UP1, `(.L_x_106) ;  /* 0xfffffff501a87547 */ /* 0x000fea000b83ffff */
[----:B------:R-:W-:Y:S07]  /*5a90*/  MOV R0, UR19 ;  /* 0x0000001300007c02 */ /* 0x000fee0008000f00 */
.L_x_107:
[----:B-1--4-:R-:W-:-:S04]  /*5aa0*/  SHF.L.U32 R2, R15, 0x1f, RZ ;  /* 0x0000001f0f027819 */ /* 0x012fc800000006ff */
[----:B------:R1:W2:Y:S03]  /*5ab0*/  SYNCS.PHASECHK.TRANS64.TRYWAIT P0, [R0+URZ+0x1b8], R2 ;  /* 0x0001b802000075a7 */ /* 0x0002a600080011ff */
[----:B--2---:R-:W-:Y:S05]  /*5ac0*/  @!P0 NANOSLEEP.SYNCS 0x989680 ;  /* 0x009896800000895d */ /* 0x004fea0003900000 */
[----:B------:R-:W2:Y:S02]  /*5ad0*/  @!P0 SYNCS.PHASECHK.TRANS64 P0, [R0+URZ+0x1b8], R2 ;  /* 0x0001b802000085a7 */ /* 0x000ea400080010ff */
[----:B--23--:R-:W-:Y:S05]  /*5ae0*/  @P0 EXIT ;  /* 0x000000000000094d */ /* 0x00cfea0003800000 */
[----:B------:R-:W-:Y:S05]  /*5af0*/  BRA `(.L_x_107) ;  /* 0xfffffffc00e87947 */ /* 0x000fea000383ffff */
.L_x_98:
[----:B------:R-:W-:-:S06]  /*5b00*/  UISETP.GE.AND UP0, UPT, UR10, 0x4, UPT ;  /* 0x000000040a00788c */ /* 0x000fcc000bf06270 */
[----:B------:R-:W-:-:S13]  /*5b10*/  PLOP3.LUT P0, PT, PT, PT, UP0, 0x80, 0x8 ;  /* 0x000000000008781c */ /* 0x000fda0003f0f008 */
[----:B------:R-:W-:Y:S05]  /*5b20*/  @!P0 EXIT ;  /* 0x000000000000894d */ /* 0x000fea0003800000 */
[----:B------:R-:W-:Y:S01]  /*5b30*/  BAR.SYNC.DEFER_BLOCKING 0x6, 0xa0 ;  /* 0x0182800000007b1d */ /* 0x000fe20000010000 */
[C---:B------:R-:W-:Y:S01]  /*5b40*/  IMAD.SHL.U32 R5, R69.reuse, 0x40, RZ ;  /* 0x0000004045057824 */ /* 0x040fe200078e00ff */
[----:B------:R-:W-:Y:S01]  /*5b50*/  CS2R R84, SRZ ;  /* 0x0000000000547805 */ /* 0x000fe2000001ff00 */
[C---:B------:R-:W-:Y:S01]  /*5b60*/  IMAD.SHL.U32 R2, R69.reuse, 0x20, RZ ;  /* 0x0000002045027824 */ /* 0x040fe200078e00ff */
[----:B------:R-:W-:Y:S01]  /*5b70*/  CS2R R82, SRZ ;  /* 0x0000000000527805 */ /* 0x000fe2000001ff00 */
[----:B------:R-:W-:Y:S01]  /*5b80*/  IMAD.SHL.U32 R3, R69, 0x8, RZ ;  /* 0x0000000845037824 */ /* 0x000fe200078e00ff */
[----:B------:R-:W-:Y:S01]  /*5b90*/  UMOV UR57, 0x400 ;  /* 0x0000040000397882 */ /* 0x000fe20000000000 */
[----:B------:R-:W-:Y:S01]  /*5ba0*/  LOP3.LUT R4, R5, 0x180, RZ, 0xc0, !PT ;  /* 0x0000018005047812 */ /* 0x000fe200078ec0ff */
[----:B------:R-:W-:Y:S01]  /*5bb0*/  ULEA UR57, UR54, UR57, 0x18 ;  /* 0x0000003936397291 */ /* 0x000fe2000f8ec0ff */
[----:B------:R-:W-:Y:S01]  /*5bc0*/  LOP3.LUT R2, R2, 0xc00, RZ, 0xc0, !PT ;  /* 0x00000c0002027812 */ /* 0x000fe200078ec0ff */
[----:B------:R-:W1:Y:S01]  /*5bd0*/  LDC.64 R70, c[0x0][0x888] ;  /* 0x00022200ff467b82 */ /* 0x000e620000000a00 */
[----:B------:R-:W-:Y:S01]  /*5be0*/  LOP3.LUT R3, R4, 0x30, R3, 0xf8, !PT ;  /* 0x0000003004037812 */ /* 0x000fe200078ef803 */
[C---:B------:R-:W-:Y:S01]  /*5bf0*/  IMAD.SHL.U32 R4, R69.reuse, 0x2, RZ ;  /* 0x0000000245047824 */ /* 0x040fe200078e00ff */
[--C-:B------:R-:W-:Y:S01]  /*5c00*/  LOP3.LUT R2, R2, 0x40, R5.reuse, 0xf8, !PT ;  /* 0x0000004002027812 */ /* 0x100fe200078ef805 */
[C---:B------:R-:W-:Y:S01]  /*5c10*/  IMAD.U32 R37, R69.reuse, 0x10000, RZ ;  /* 0x0001000045257824 */ /* 0x040fe200078e00ff */
[----:B------:R-:W-:Y:S01]  /*5c20*/  UIADD3 UR4, UPT, UPT, UR57, 0x1400, URZ ;  /* 0x0000140039047890 */ /* 0x000fe2000fffe0ff */
[----:B------:R-:W-:Y:S01]  /*5c30*/  IMAD.SHL.U32 R78, R69, 0x10, RZ ;  /* 0x00000010454e7824 */ /* 0x000fe200078e00ff */
[----:B------:R-:W-:Y:S01]  /*5c40*/  LOP3.LUT R3, R3, 0x20, R4, 0x78, !PT ;  /* 0x0000002003037812 */ /* 0x000fe200078e7804 */
[----:B------:R-:W2:Y:S01]  /*5c50*/  LDC.64 R76, c[0x0][0x890] ;  /* 0x00022400ff4c7b82 */ /* 0x000ea20000000a00 */
[----:B------:R-:W-:Y:S01]  /*5c60*/  LOP3.LUT R2, R2, 0x200, R5, 0xf8, !PT ;  /* 0x0000020002027812 */ /* 0x000fe200078ef805 */
[----:B------:R-:W-:Y:S01]  /*5c70*/  IMAD.MOV.U32 R36, RZ, RZ, RZ ;  /* 0x000000ffff247224 */ /* 0x000fe200078e00ff */
[----:B------:R-:W-:Y:S01]  /*5c80*/  LOP3.LUT R37, R37, 0x600000, RZ, 0xc0, !PT ;  /* 0x0060000025257812 */ /* 0x000fe200078ec0ff */
[----:B------:R-:W-:Y:S01]  /*5c90*/  IMAD.U32 R86, RZ, RZ, UR4 ;  /* 0x00000004ff567e24 */ /* 0x000fe2000f8e00ff */
[----:B------:R-:W-:Y:S01]  /*5ca0*/  LOP3.LUT R79, R2, R3, RZ, 0xfc, !PT ;  /* 0x00000003024f7212 */ /* 0x000fe200078efcff */
[----:B------:R-:W3:Y:S01]  /*5cb0*/  LDS R0, [UR57+0x280] ;  /* 0x00028039ff007984 */ /* 0x000ee20008000800 */
[----:B------:R-:W-:Y:S01]  /*5cc0*/  LOP3.LUT R78, R78, 0x20, RZ, 0xc0, !PT ;  /* 0x000000204e4e7812 */ /* 0x000fe200078ec0ff */
[----:B------:R-:W4:Y:S01]  /*5cd0*/  LDC.64 R74, c[0x0][0x8b0] ;  /* 0x00022c00ff4a7b82 */ /* 0x000f220000000a00 */
[----:B------:R-:W1:Y:S01]  /*5ce0*/  LDCU UR59, c[0x0][0x370] ;  /* 0x00006e00ff3b77ac */ /* 0x000e620008000800 */
[----:B------:R-:W-:Y:S01]  /*5cf0*/  VIADD R2, R79, UR57 ;  /* 0x000000394f027c36 */ /* 0x000fe20008000000 */
[----:B------:R-:W1:Y:S04]  /*5d00*/  LDCU.64 UR62, c[0x0][0x348] ;  /* 0x00006900ff3e77ac */ /* 0x000e680008000a00 */
[----:B------:R-:W-:Y:S01]  /*5d10*/  IADD3 R78, PT, PT, -R78, 0x400, R2 ;  /* 0x000004004e4e7810 */ /* 0x000fe20007ffe102 */
[----:B------:R-:W1:Y:S01]  /*5d20*/  LDC.64 R72, c[0x0][0x8a8] ;  /* 0x00022a00ff487b82 */ /* 0x000e620000000a00 */
[----:B------:R-:W1:Y:S01]  /*5d30*/  LDCU UR41, c[0x0][0xb0c] ;  /* 0x00016180ff2977ac */ /* 0x000e620008000800 */
[----:B------:R-:W1:Y:S01]  /*5d40*/  LDCU UR55, c[0x0][0xb20] ;  /* 0x00016400ff3777ac */ /* 0x000e620008000800 */
[----:B------:R-:W1:Y:S01]  /*5d50*/  LDCU UR40, c[0x0][0xb30] ;  /* 0x00016600ff2877ac */ /* 0x000e620008000800 */
[----:B------:R-:W1:Y:S01]  /*5d60*/  LDCU.64 UR38, c[0x0][0xb28] ;  /* 0x00016500ff2677ac */ /* 0x000e620008000a00 */
[----:B------:R-:W1:Y:S01]  /*5d70*/  LDCU.128 UR44, c[0x0][0xb10] ;  /* 0x00016200ff2c77ac */ /* 0x000e620008000c00 */
[----:B------:R-:W1:Y:S01]  /*5d80*/  LDCU UR58, c[0x0][0x374] ;  /* 0x00006e80ff3a77ac */ /* 0x000e620008000800 */
[----:B------:R-:W-:Y:S01]  /*5d90*/  UIADD3 UR56, UPT, UPT, UR57, 0x400, URZ ;  /* 0x0000040039387890 */ /* 0x000fe2000fffe0ff */
[----:B---3--:R-:W-:-:S11]  /*5da0*/  IMAD.IADD R37, R0, 0x1, R37 ;  /* 0x0000000100257824 */ /* 0x008fd600078e0225 */
.L_x_125:
[----:B------:R-:W-:Y:S02]  /*5db0*/  LEA R3, R82, UR57, 0x3 ;  /* 0x0000003952037c11 */ /* 0x000fe4000f8e18ff */
[----:B------:R-:W-:Y:S02]  /*5dc0*/  SHF.L.U32 R0, R84, 0x1f, RZ ;  /* 0x0000001f54007819 */ /* 0x000fe400000006ff */
[----:B-1----:R-:W-:Y:S02]  /*5dd0*/  LEA R4, R82, UR57, 0x4 ;  /* 0x0000003952047c11 */ /* 0x002fe4000f8e20ff */
[----:B------:R-:W3:Y:S02]  /*5de0*/  SYNCS.PHASECHK.TRANS64.TRYWAIT P0, [R3+URZ+0x1d0], R0 ;  /* 0x0001d000030075a7 */ /* 0x000ee400080011ff */
[----:B--23--:R-:W-:Y:S05]  /*5df0*/  @!P0 BRA `(.L_x_108) ;  /* 0x0000002800bc8947 */ /* 0x00cfea0003800000 */
.L_x_203:
        /* <DEDUP_REMOVED lines=11> */
[----:B------:R-:W-:Y:S01]  /*5eb0*/  PLOP3.LUT P0, PT, PT, PT, UP1, 0x80, 0x8 ;  /* 0x000000000008781c */ /* 0x000fe20003f0f018 */
[----:B------:R-:W-:Y:S11]  /*5ec0*/  UP2UR UR61, UPR, URZ, 0x2 ;  /* 0x00000002ff3d7883 */ /* 0x000ff60008000000 */
[----:B------:R-:W-:Y:S01]  /*5ed0*/  @!UPT UIADD3 URZ, UPT, UPT, URZ, URZ, URZ ;  /* 0x000000fffffff290 */ /* 0x000fe2000fffe0ff */
        /* <DEDUP_REMOVED lines=14> */
[----:B------:R-:W-:Y:S02]  /*5fc0*/  UISETP.NE.AND UP0, UPT, UR46, 0x1, UPT ;  /* 0x000000012e00788c */ /* 0x000fe4000bf05270 */
[----:B------:R-:W-:Y:S02]  /*5fd0*/  USHF.R.U32.HI UR15, URZ, UR55, UR15 ;  /* 0x00000037ff0f7299 */ /* 0x000fe4000801160f */
[----:B------:R-:W-:Y:S02]  /*5fe0*/  UIMAD.WIDE.U32 UR18, UR59, UR44, URZ ;  /* 0x0000002c3b1272a5 */ /* 0x000fe4000f8e00ff */
[----:B------:R-:W-:Y:S02]  /*5ff0*/  UIMAD.WIDE.U32 UR20, UR42, UR47, URZ ;  /* 0x0000002f2a1472a5 */ /* 0x000fe4000f8e00ff */
[----:B------:R-:W-:Y:S02]  /*6000*/  USEL UR4, UR58, UR15, !UP0 ;  /* 0x0000000f3a047287 */ /* 0x000fe4000c000000 */
[----:B------:R-:W-:Y:S02]  /*6010*/  UISETP.NE.AND UP2, UPT, UR37, 0x1, UPT ;  /* 0x000000012500788c */ /* 0x000fe4000bf45270 */
[----:B------:R-:W-:Y:S02]  /*6020*/  USHF.R.U32.HI UR14, URZ, UR45, UR19 ;  /* 0x0000002dff0e7299 */ /* 0x000fe40008011613 */
[----:B------:R-:W-:Y:S02]  /*6030*/  USHF.R.U32.HI UR15, URZ, UR55, UR21 ;  /* 0x00000037ff0f7299 */ /* 0x000fe40008011615 */
[----:B------:R-:W-:Y:S02]  /*6040*/  UIMAD.WIDE.U32 UR18, UR4, UR38, URZ ;  /* 0x00000026041272a5 */ /* 0x000fe4000f8e00ff */
[----:B------:R-:W-:Y:S02]  /*6050*/  UISETP.NE.AND UP1, UPT, UR41, 0x1, UPT ;  /* 0x000000012900788c */ /* 0x000fe4000bf25270 */
[----:B------:R-:W-:Y:S02]  /*6060*/  UIMAD.WIDE.U32 UR16, UR43, UR44, URZ ;  /* 0x0000002c2b1072a5 */ /* 0x000fe4000f8e00ff */
[----:B------:R-:W-:Y:S02]  /*6070*/  USEL UR8, UR42, UR15, !UP0 ;  /* 0x0000000f2a087287 */ /* 0x000fe4000c000000 */
[----:B------:R-:W-:Y:S02]  /*6080*/  USEL UR9, UR59, UR14, !UP1 ;  /* 0x0000000e3b097287 */ /* 0x000fe4000c800000 */
[----:B------:R-:W-:Y:S02]  /*6090*/  USHF.R.U32.HI UR14, URZ, UR45, UR17 ;  /* 0x0000002dff0e7299 */ /* 0x000fe40008011611 */
[----:B------:R-:W-:Y:S02]  /*60a0*/  UIMAD.WIDE.U32 UR16, UR9, UR38, URZ ;  /* 0x00000026091072a5 */ /* 0x000fe4000f8e00ff */
[----:B------:R-:W-:Y:S02]  /*60b0*/  USEL UR5, UR43, UR14, !UP1 ;  /* 0x0000000e2b057287 */ /* 0x000fe4000c800000 */
[----:B------:R-:W-:Y:S02]  /*60c0*/  @UP2 USHF.R.U32.HI UR9, URZ, UR39, UR17 ;  /* 0x00000027ff092299 */ /* 0x000fe40008011611 */
[----:B------:R-:W-:Y:S02]  /*60d0*/  UIMAD.WIDE.U32 UR12, UR8, UR38, URZ ;  /* 0x00000026080c72a5 */ /* 0x000fe4000f8e00ff */
[----:B------:R-:W-:Y:S02]  /*60e0*/  UIMAD UR6, UR37, UR9, URZ ;  /* 0x00000009250672a4 */ /* 0x000fe4000f8e02ff */
[----:B------:R-:W-:Y:S01]  /*60f0*/  USHF.R.U32.HI UR11, URZ, UR39, UR13 ;  /* 0x00000027ff0b7299 */ /* 0x000fe2000801160d */
[----:B------:R-:W-:Y:S02]  /*6100*/  UMOV UR15, UR19 ;  /* 0x00000013000f7c82 */ /* 0x000fe40008000000 */
[----:B------:R-:W-:Y:S02]  /*6110*/  @UP2 USHF.R.U32.HI UR4, URZ, UR39, UR15 ;  /* 0x00000027ff042299 */ /* 0x000fe4000801160f */
[----:B------:R-:W-:Y:S02]  /*6120*/  USEL UR12, UR8, UR11, !UP2 ;  /* 0x0000000b080c7287 */ /* 0x000fe4000d000000 */
[----:B------:R-:W-:Y:S02]  /*6130*/  UIMAD UR4, UR37, UR4, URZ ;  /* 0x00000004250472a4 */ /* 0x000fe4000f8e02ff */
[----:B------:R-:W-:Y:S02]  /*6140*/  UIADD3 UR11, UPT, UPT, -UR12, URZ, URZ ;  /* 0x000000ff0c0b7290 */ /* 0x000fe4000fffe1ff */
[----:B------:R-:W-:Y:S02]  /*6150*/  UISETP.GE.AND UP0, UPT, UR8, UR4, UPT ;  /* 0x000000040800728c */ /* 0x000fe4000bf06270 */
[----:B------:R-:W-:Y:S02]  /*6160*/  UIMAD UR11, UR37, UR11, UR8 ;  /* 0x0000000b250b72a4 */ /* 0x000fe4000f8e0208 */
[----:B------:R-:W-:Y:S02]  /*6170*/  UISETP.GE.OR UP0, UPT, UR5, UR6, UP0 ;  /* 0x000000060500728c */ /* 0x000fe40008706670 */
[----:B------:R-:W-:Y:S02]  /*6180*/  UIMAD.WIDE.U32 UR6, UR5, UR38, URZ ;  /* 0x00000026050672a5 */ /* 0x000fe4000f8e00ff */
[----:B------:R-:W-:Y:S04]  /*6190*/  UIADD3 UR6, UPT, UPT, -UR8, URZ, URZ ;  /* 0x000000ff08067290 */ /* 0x000fe8000fffe1ff */
[----:B------:R-:W-:Y:S03]  /*61a0*/  UIMAD UR42, UR46, UR6, UR42 ;  /* 0x000000062e2a72a4 */ /* 0x000fe6000f8e022a */
[----:B------:R-:W-:Y:S02]  /*61b0*/  @!UP0 USHF.R.U32.HI UR4, URZ, UR39, UR7 ;  /* 0x00000027ff048299 */ /* 0x000fe40008011607 */
[----:B------:R-:W-:Y:S02]  /*61c0*/  UIADD3 UR7, UPT, UPT, -UR5, URZ, URZ ;  /* 0x000000ff05077290 */ /* 0x000fe4000fffe1ff */
[----:B------:R-:W-:Y:S02]  /*61d0*/  @!UP0 USEL UR4, UR5, UR4, !UP2 ;  /* 0x0000000405048287 */ /* 0x000fe4000d000000 */
[----:B------:R-:W-:Y:S02]  /*61e0*/  UIMAD UR43, UR41, UR7, UR43 ;  /* 0x00000007292b72a4 */ /* 0x000fe4000f8e022b */
[----:B------:R-:W-:Y:S02]  /*61f0*/  @!UP0 UIMAD UR10, UR9, UR11, UR4 ;  /* 0x0000000b090a82a4 */ /* 0x000fe4000f8e0204 */
[----:B------:R-:W-:Y:S04]  /*6200*/  @!UP0 UIADD3 UR11, UPT, UPT, UR12, -UR4, URZ ;  /* 0x800000040c0b8290 */ /* 0x000fe8000fffe0ff */
[----:B------:R-:W-:Y:S03]  /*6210*/  @!UP0 UIMAD UR8, UR11, UR37, UR5 ;  /* 0x000000250b0882a4 */ /* 0x000fe6000f8e0205 */
[----:B------:R-:W-:Y:S02]  /*6220*/  @!UP0 UMOV UR5, UR10 ;  /* 0x0000000a00058c82 */ /* 0x000fe40008000000 */
[----:B------:R-:W-:Y:S02]  /*6230*/  UIMAD UR43, UR5, UR41, UR43 ;  /* 0x00000029052b72a4 */ /* 0x000fe4000f8e022b */
[----:B------:R-:W-:Y:S11]  /*6240*/  UIMAD UR42, UR8, UR46, UR42 ;  /* 0x0000002e082a72a4 */ /* 0x000ff6000f8e022a */
[----:B------:R-:W-:Y:S01]  /*6250*/  @!UPT UIADD3 URZ, UPT, UPT, URZ, URZ, URZ ;  /* 0x000000fffffff290 */ /* 0x000fe2000fffe0ff */
.L_x_109:
[----:B------:R-:W-:Y:S01]  /*6260*/  UISETP.NE.AND UP0, UPT, UR40, 0x1, UPT ;  /* 0x000000012800788c */ /* 0x000fe2000bf05270 */
[----:B------:R-:W-:Y:S10]  /*6270*/  IADD3 R82, PT, PT, R82, 0x1, RZ ;  /* 0x0000000152527810 */ /* 0x000ff40007ffe0ff */
[----:B------:R-:W2:Y:S01]  /*6280*/  @!UP0 LDCU.128 UR8, c[0x0][0xb10] ;  /* 0x00016200ff0887ac */ /* 0x000ea20008000c00 */
[----:B------:R-:W3:Y:S01]  /*6290*/  @!UP0 LDCU UR5, c[0x0][0xb0c] ;  /* 0x00016180ff0587ac */ /* 0x000ee20008000800 */
[----:B------:R-:W4:Y:S01]  /*62a0*/  @!UP0 LDCU UR4, c[0x0][0xb20] ;  /* 0x00016400ff0487ac */ /* 0x000f220008000800 */
[----:B--2---:R-:W-:Y:S02]  /*62b0*/  UIMAD.WIDE.U32 UR6, UR43, UR8, URZ ;  /* 0x000000082b0672a5 */ /* 0x004fe4000f8e00ff */
[----:B------:R-:W-:Y:S02]  /*62c0*/  UIMAD.WIDE.U32 UR12, UR42, UR11, URZ ;  /* 0x0000000b2a0c72a5 */ /* 0x000fe4000f8e00ff */
[----:B------:R-:W-:Y:S02]  /*62d0*/  @!UP0 UISETP.NE.AND UP1, UPT, UR10, 0x1, UPT ;  /* 0x000000010a00888c */ /* 0x000fe4000bf25270 */
[----:B------:R-:W-:Y:S02]  /*62e0*/  @!UP0 USHF.R.U32.HI UR7, URZ, UR9, UR7 ;  /* 0x00000009ff078299 */ /* 0x000fe40008011607 */
[----:B---3--:R-:W-:Y:S02]  /*62f0*/  @!UP0 UISETP.NE.AND UP2, UPT, UR5, 0x1, UPT ;  /* 0x000000010500888c */ /* 0x008fe4000bf45270 */
[----:B----4-:R-:W-:Y:S02]  /*6300*/  @!UP0 USHF.R.U32.HI UR4, URZ, UR4, UR13 ;  /* 0x00000004ff048299 */ /* 0x010fe4000801160d */
[----:B------:R-:W-:Y:S02]  /*6310*/  @!UP0 USEL UR7, UR43, UR7, !UP2 ;  /* 0x000000072b078287 */ /* 0x000fe4000d000000 */
[----:B------:R-:W-:Y:S04]  /*6320*/  @!UP0 USEL UR6, UR42, UR4, !UP1 ;  /* 0x000000042a068287 */ /* 0x000fe8000c800000 */
[----:B------:R-:W-:Y:S02]  /*6330*/  @!UP0 UIADD3 UR4, UPT, UPT, -UR7, UR6, URZ ;  /* 0x0000000607048290 */ /* 0x000fe4000fffe1ff */
[----:B------:R-:W-:Y:S02]  /*6340*/  @!UP0 UIADD3 UR6, UPT, UPT, UR7, -UR6, URZ ;  /* 0x8000000607068290 */ /* 0x000fe4000fffe0ff */
[----:B------:R-:W-:Y:S02]  /*6350*/  @!UP0 UIMAD UR43, UR4, UR5, UR43 ;  /* 0x00000005042b82a4 */ /* 0x000fe4000f8e022b */
[----:B------:R-:W-:Y:S02]  /*6360*/  @!UP0 UIMAD UR42, UR6, UR10, UR42 ;  /* 0x0000000a062a82a4 */ /* 0x000fe4000f8e022a */
[----:B------:R-:W-:Y:S09]  /*6370*/  ULOP3.LUT UP0, URZ, UR56, 0x1b0, URZ, 0xc0, !UPT ;  /* 0x000001b038ff7892 */ /* 0x000ff2000f80c0ff */
[----:B------:R-:W-:Y:S05]  /*6380*/  BRA.U !UP0, `(.L_x_110) ;  /* 0x0000000108407547 */ /* 0x000fea000b800000 */
[----:B------:R-:W2:Y:S01]  /*6390*/  LDCU.64 UR8, c[0x4][0x80] ;  /* 0x01001000ff0877ac */ /* 0x000ea20008000a00 */
[----:B------:R-:W-:Y:S01]  /*63a0*/  MOV R3, 0x0 ;  /* 0x0000000000037802 */ /* 0x000fe20000000f00 */
[----:B------:R-:W-:Y:S02]  /*63b0*/  HFMA2 R12, -RZ, RZ, 0, 5.9604644775390625e-08 ;  /* 0x00000001ff0c7431 */ /* 0x000fe400000001ff */
[----:B------:R-:W-:Y:S02]  /*63c0*/  IMAD.MOV.U32 R8, RZ, RZ, 0x70 ;  /* 0x00000070ff087424 */ /* 0x000fe400078e00ff */
[----:B------:R-:W-:Y:S01]  /*63d0*/  IMAD.MOV.U32 R13, RZ, RZ, RZ ;  /* 0x000000ffff0d7224 */ /* 0x000fe200078e00ff */
[----:B------:R-:W3:Y:S01]  /*63e0*/  LDCU.64 UR6, c[0x4][0x88] ;  /* 0x01001100ff0677ac */ /* 0x000ee20008000a00 */
[----:B------:R-:W4:Y:S01]  /*63f0*/  LDC.64 R2, c[0x4][R3] ;  /* 0x0100000003027b82 */ /* 0x000f220000000a00 */
[----:B------:R-:W1:Y:S01]  /*6400*/  LDCU.64 UR4, c[0x4][0x8] ;  /* 0x01000100ff0477ac */ /* 0x000e620008000a00 */
[----:B--2---:R-:W-:Y:S01]  /*6410*/  MOV R5, UR9 ;  /* 0x0000000900057c02 */ /* 0x004fe20008000f00 */
[----:B------:R-:W-:Y:S01]  /*6420*/  IMAD.U32 R4, RZ, RZ, UR8 ;  /* 0x00000008ff047e24 */ /* 0x000fe2000f8e00ff */
[----:B---3--:R-:W-:Y:S01]  /*6430*/  MOV R7, UR7 ;  /* 0x0000000700077c02 */ /* 0x008fe20008000f00 */
[----:B------:R-:W-:Y:S01]  /*6440*/  IMAD.U32 R6, RZ, RZ, UR6 ;  /* 0x00000006ff067e24 */ /* 0x000fe2000f8e00ff */
[----:B-1----:R-:W-:Y:S01]  /*6450*/  MOV R11, UR5 ;  /* 0x00000005000b7c02 */ /* 0x002fe20008000f00 */
[----:B------:R-:W-:Y:S02]  /*6460*/  IMAD.U32 R10, RZ, RZ, UR4 ;  /* 0x00000004ff0a7e24 */ /* 0x000fe4000f8e00ff */
[----:B------:R-:W-:Y:S07]  /*6470*/  LEPC R20, `(.L_x_110) ;  /* 0x000000001014794e */ /* 0x000fee0000000000 */
[----:B----45:R-:W-:Y:S05]  /*6480*/  CALL.ABS.NOINC R2 ;  /* 0x0000000002007343 */ /* 0x030fea0003c00000 */
.L_x_110:
[----:B------:R-:W-:Y:S01]  /*6490*/  LOP3.LUT P0, RZ, R86, 0x1b0, RZ, 0xc0, !PT ;  /* 0x000001b056ff7812 */ /* 0x000fe2000780c0ff */
[----:B------:R-:W-:Y:S11]  /*64a0*/  BSSY.RECONVERGENT B6, `(.L_x_111) ;  /* 0x0000013000067945 */ /* 0x000ff60003800200 */
[----:B------:R-:W-:Y:S01]  /*64b0*/  @!UPT UIADD3 URZ, UPT, UPT, URZ, URZ, URZ ;  /* 0x000000fffffff290 */ /* 0x000fe2000fffe0ff */
[----:B------:R-:W-:Y:S05]  /*64c0*/  @!P0 BRA `(.L_x_112) ;  /* 0x0000000000408947 */ /* 0x000fea0003800000 */
        /* <DEDUP_REMOVED lines=16> */
.L_x_112:
[----:B------:R-:W-:Y:S05]  /*65d0*/  BSYNC.RECONVERGENT B6 ;  /* 0x0000000000067941 */ /* 0x000fea0003800200 */
.L_x_111:
[----:B------:R-:W-:Y:S02]  /*65e0*/  ISETP.NE.U32.AND P0, PT, R70, RZ, PT ;  /* 0x000000ff4600720c */ /* 0x000fe40003f05070 */
[C---:B------:R-:W-:Y:S02]  /*65f0*/  ISETP.NE.U32.AND P2, PT, R76.reuse, RZ, PT ;  /* 0x000000ff4c00720c */ /* 0x040fe40003f45070 */
[----:B------:R-:W-:Y:S02]  /*6600*/  ISETP.NE.AND.EX P0, PT, R71, RZ, PT, P0 ;  /* 0x000000ff4700720c */ /* 0x000fe40003f05300 */
[----:B------:R-:W-:Y:S02]  /*6610*/  ISETP.NE.U32.AND P4, PT, R76, RZ, PT ;  /* 0x000000ff4c00720c */ /* 0x000fe40003f85070 */
[C---:B------:R-:W-:Y:S02]  /*6620*/  ISETP.NE.AND.EX P2, PT, R77.reuse, RZ, P0, P2 ;  /* 0x000000ff4d00720c */ /* 0x040fe40000745320 */
[----:B------:R-:W-:Y:S02]  /*6630*/  ISETP.NE.AND.EX P4, PT, R77, RZ, PT, P4 ;  /* 0x000000ff4d00720c */ /* 0x000fe40003f85340 */
[----:B------:R-:W-:Y:S02]  /*6640*/  ISETP.NE.U32.AND P5, PT, R74, RZ, PT ;  /* 0x000000ff4a00720c */ /* 0x000fe40003fa5070 */
[----:B------:R-:W-:Y:S02]  /*6650*/  PLOP3.LUT P0, PT, PT, PT, PT, 0x8, 0x80 ;  /* 0x000000000080781c */ /* 0x000fe40003f0e170 */
[----:B------:R-:W-:Y:S05]  /*6660*/  ISETP.NE.AND.EX P5, PT, R75, RZ, PT, P5 ;  /* 0x000000ff4b00720c */ /* 0x000fea0003fa5350 */
[----:B------:R-:W-:Y:S02]  /*6670*/  @!P2 ISETP.NE.U32.AND P1, PT, R70, RZ, PT ;  /* 0x000000ff4600a20c */ /* 0x000fe40003f25070 */
[----:B------:R-:W-:Y:S02]  /*6680*/  @!P2 PLOP3.LUT P0, PT, P4, PT, PT, 0x80, 0x8 ;  /* 0x000000000008a81c */ /* 0x000fe4000270f070 */
[----:B------:R-:W-:Y:S01]  /*6690*/  @!P2 ISETP.NE.AND.EX P1, PT, R71, RZ, PT, P1 ;  /* 0x000000ff4700a20c */ /* 0x000fe20003f25310 */
[----:B------:R-:W-:Y:S01]  /*66a0*/  @!UPT UIADD3 URZ, UPT, UPT, URZ, URZ, URZ ;  /* 0x000000fffffff290 */ /* 0x000fe2000fffe0ff */
[----:B------:R-:W-:Y:S11]  /*66b0*/  @!P4 BRA `(.L_x_113) ;  /* 0x00000000002cc947 */ /* 0x000ff60003800000 */
[----:B------:R-:W-:Y:S01]  /*66c0*/  ISETP.NE.U32.AND P3, PT, R70, RZ, PT ;  /* 0x000000ff4600720c */ /* 0x000fe20003f65070 */
        /* <DEDUP_REMOVED lines=10> */
.L_x_113:
[----:B------:R-:W-:Y:S05]  /*6770*/  @!P5 BRA `(.L_x_114) ;  /* 0x000000000020d947 */ /* 0x000fea0003800000 */
[----:B------:R-:W-:Y:S04]  /*6780*/  ISETP.NE.U32.AND P3, PT, R72, RZ, PT ;  /* 0x000000ff4800720c */ /* 0x000fe80003f65070 */
[----:B------:R-:W-:Y:S11]  /*6790*/  ISETP.NE.AND.EX P3, PT, R73, RZ, PT, P3 ;  /* 0x000000ff4900720c */ /* 0x000ff60003f65330 */
[----:B------:R-:W-:Y:S02]  /*67a0*/  @!UPT UIADD3 URZ, UPT, UPT, URZ, URZ, URZ ;  /* 0x000000fffffff290 */ /* 0x000fe4000fffe0ff */
[----:B------:R-:W2:Y:S01]  /*67b0*/  @P3 LDC.64 R2, c[0x0][0x8a8] ;  /* 0x00022a00ff023b82 */ /* 0x000ea20000000a00 */
[----:B-1----:R-:W-:Y:S04]  /*67c0*/  @P3 IMAD R0, R74, UR36, RZ ;  /* 0x000000244a003c24 */ /* 0x002fe8000f8e02ff */
[----:B--2---:R-:W-:Y:S05]  /*67d0*/  @P3 IMAD.WIDE R2, R0, 0x4, R2 ;  /* 0x0000000400023825 */ /* 0x004fea00078e0202 */
[----:B-----5:R2:W5:Y:S02]  /*67e0*/  @P3 LDG.E R38, desc[UR52][R2.64] ;  /* 0x0000003402263981 */ /* 0x020564000c1e1900 */
[----:B--2---:R-:W4:Y:S02]  /*67f0*/  @!P3 LDC R38, c[0x0][0x8a0] ;  /* 0x00022800ff26bb82 */ /* 0x004f240000000800 */
.L_x_114:
[----:B---3-5:R-:W-:Y:S01]  /*6800*/  @!P2 ISETP.NE.AND P3, PT, R39, RZ, PT ;  /* 0x000000ff2700a20c */ /* 0x028fe20003f65270 */
[----:B------:R-:W-:Y:S01]  /*6810*/  BSSY B1, `(.L_x_115) ;  /* 0x000003b000017945 */ /* 0x000fe20003800000 */
[----:B------:R-:W-:Y:S02]  /*6820*/  @!P2 SEL R2, RZ, 0xffffffff, P1 ;  /* 0xffffffffff02a807 */ /* 0x000fe40000800000 */
[----:B------:R-:W-:Y:S02]  /*6830*/  CS2R R46, SRZ ;  /* 0x00000000002e7805 */ /* 0x000fe4000001ff00 */
[----:B-1----:R-:W-:Y:S02]  /*6840*/  @!P2 SEL R0, RZ, 0xffffffff, P3 ;  /* 0xffffffffff00a807 */ /* 0x002fe40001800000 */
[----:B------:R-:W-:Y:S02]  /*6850*/  CS2R R44, SRZ ;  /* 0x00000000002c7805 */ /* 0x000fe4000001ff00 */
[----:B------:R-:W-:Y:S02]  /*6860*/  @!P2 LOP3.LUT P1, RZ, R80, 0xff, RZ, 0xc0, !PT ;  /* 0x000000ff50ffa812 */ /* 0x000fe4000782c0ff */
[----:B------:R-:W-:Y:S02]  /*6870*/  CS2R R42, SRZ ;  /* 0x00000000002a7805 */ /* 0x000fe4000001ff00 */
[----:B------:R-:W-:Y:S02]  /*6880*/  LEA R16, R36, UR57, 0x3 ;  /* 0x0000003924107c11 */ /* 0x000fe4000f8e18ff */
[----:B------:R-:W-:Y:S02]  /*6890*/  CS2R R40, SRZ ;  /* 0x0000000000287805 */ /* 0x000fe4000001ff00 */
[----:B------:R-:W-:Y:S02]  /*68a0*/  @P0 SEL R0, R2, R0, !P1 ;  /* 0x0000000002000207 */ /* 0x000fe40004800000 */
[----:B------:R-:W-:Y:S02]  /*68b0*/  SHF.L.U32 R3, R85, 0x1f, RZ ;  /* 0x0000001f55037819 */ /* 0x000fe400000006ff */
[----:B------:R-:W-:Y:S02]  /*68c0*/  @!P2 LOP3.LUT R0, R0, 0x1, RZ, 0xc0, !PT ;  /* 0x000000010000a812 */ /* 0x000fe400078ec0ff */
[----:B------:R-:W-:Y:S02]  /*68d0*/  LEA.HI R2, R36, R36, RZ, 0x1 ;  /* 0x0000002424027211 */ /* 0x000fe400078f08ff */
[----:B------:R-:W-:Y:S02]  /*68e0*/  ISETP.NE.U32.OR P2, PT, R0, 0x1, P2 ;  /* 0x000000010000780c */ /* 0x000fe40001745470 */
[----:B------:R-:W-:Y:S11]  /*68f0*/  PLOP3.LUT P5, PT, PT, PT, PT, 0x8, 0x80 ;  /* 0x000000000080781c */ /* 0x000ff60003fae170 */
[----:B------:R-:W-:Y:S04]  /*6900*/  @P2 SHF.L.U32 R0, R83, 0x1f, RZ ;  /* 0x0000001f53002819 */ /* 0x000fe800000006ff */
[----:B------:R1:W2:Y:S01]  /*6910*/  @P2 SYNCS.PHASECHK.TRANS64.TRYWAIT P0, [UR57+0x1b0], R0 ;  /* 0x0001b000ff0025a7 */ /* 0x0002a20008001139 */
[----:B------:R3:W3:Y:S01]  /*6920*/  SYNCS.PHASECHK.TRANS64.TRYWAIT P3, [R16+URZ+0x1f0], R3 ;  /* 0x0001f003100075a7 */ /* 0x0006e200080611ff */
[C---:B-1----:R-:W-:Y:S01]  /*6930*/  IMAD.SHL.U32 R0, R2.reuse, 0x20, RZ ;  /* 0x0000002002007824 */ /* 0x042fe200078e00ff */
[----:B------:R-:W-:Y:S04]  /*6940*/  LOP3.LUT R2, R2, 0xffe, RZ, 0xc0, !PT ;  /* 0x00000ffe02027812 */ /* 0x000fe800078ec0ff */
[----:B------:R-:W-:Y:S01]  /*6950*/  LOP3.LUT R0, R0, 0xffffffc0, RZ, 0xc0, !PT ;  /* 0xffffffc000007812 */ /* 0x000fe200078ec0ff */
[----:B------:R-:W-:Y:S04]  /*6960*/  IMAD.IADD R2, R36, 0x1, -R2 ;  /* 0x0000000124027824 */ /* 0x000fe800078e0a02 */
[----:B------:R-:W-:Y:S04]  /*6970*/  IMAD.IADD R0, R37, 0x1, R0 ;  /* 0x0000000125007824 */ /* 0x000fe800078e0200 */
[----:B------:R-:W-:Y:S01]  /*6980*/  IMAD R2, R2, 0x100000, R0 ;  /* 0x0010000002027824 */ /* 0x000fe200078e0200 */
[----:B--2---:R-:W-:Y:S01]  /*6990*/  @P2 PLOP3.LUT P5, PT, P0, PT, PT, 0x8, 0x80 ;  /* 0x000000000080281c */ /* 0x004fe200007ae170 */
[----:B------:R-:W-:Y:S01]  /*69a0*/  @!UPT UIADD3 URZ, UPT, UPT, URZ, URZ, URZ ;  /* 0x000000fffffff290 */ /* 0x000fe2000fffe0ff */
[----:B---3--:R-:W-:Y:S11]  /*69b0*/  @!P2 BRA `(.L_x_116) ;  /* 0x000000000080a947 */ /* 0x008ff60003800000 */
[----:B------:R-:W-:Y:S01]  /*69c0*/  ISETP.NE.U32.AND P0, PT, R70, RZ, PT ;  /* 0x000000ff4600720c */ /* 0x000fe20003f05070 */
[----:B------:R-:W-:Y:S01]  /*69d0*/  BSSY B0, `(.L_x_117) ;  /* 0x0000012000007945 */ /* 0x000fe20003800000 */
[----:B------:R-:W-:Y:S02]  /*69e0*/  ISETP.NE.AND P2, PT, R39, RZ, PT ;  /* 0x000000ff2700720c */ /* 0x000fe40003f45270 */
[----:B------:R-:W-:Y:S02]  /*69f0*/  CS2R R42, SRZ ;  /* 0x00000000002a7805 */ /* 0x000fe4000001ff00 */
[----:B------:R-:W-:Y:S02]  /*6a00*/  ISETP.NE.AND.EX P0, PT, R71, RZ, PT, P0 ;  /* 0x000000ff4700720c */ /* 0x000fe40003f05300 */
[----:B------:R-:W-:Y:S02]  /*6a10*/  CS2R R40, SRZ ;  /* 0x0000000000287805 */ /* 0x000fe4000001ff00 */
[----:B------:R-:W-:Y:S02]  /*6a20*/  LOP3.LUT P1, RZ, R80, 0xff, RZ, 0xc0, !PT ;  /* 0x000000ff50ff7812 */ /* 0x000fe4000782c0ff */
[----:B------:R-:W-:Y:S02]  /*6a30*/  CS2R R46, SRZ ;  /* 0x00000000002e7805 */ /* 0x000fe4000001ff00 */
[----:B------:R-:W-:Y:S02]  /*6a40*/  SEL R0, RZ, 0xffffffff, P2 ;  /* 0xffffffffff007807 */ /* 0x000fe40001000000 */
[----:B------:R-:W-:Y:S02]  /*6a50*/  CS2R R44, SRZ ;  /* 0x00000000002c7805 */ /* 0x000fe4000001ff00 */
[----:B------:R-:W-:Y:S04]  /*6a60*/  SEL R4, RZ, 0xffffffff, P0 ;  /* 0xffffffffff047807 */ /* 0x000fe80000000000 */
[----:B------:R-:W-:Y:S04]  /*6a70*/  @P4 SEL R0, R4, R0, !P1 ;  /* 0x0000000004004207 */ /* 0x000fe80004800000 */
[----:B------:R-:W-:Y:S04]  /*6a80*/  LOP3.LUT R0, R0, 0x1, RZ, 0xc0, !PT ;  /* 0x0000000100007812 */ /* 0x000fe800078ec0ff */
[----:B------:R-:W-:Y:S01]  /*6a90*/  ISETP.NE.U32.AND P0, PT, R0, 0x1, PT ;  /* 0x000000010000780c */ /* 0x000fe20003f05070 */
[----:B------:R-:W-:Y:S01]  /*6aa0*/  @!UPT UIADD3 URZ, UPT, UPT, URZ, URZ, URZ ;  /* 0x000000fffffff290 */ /* 0x000fe2000fffe0ff */
[----:B------:R-:W-:Y:S11]  /*6ab0*/  @!P5 BRA `(.L_x_118) ;  /* 0x00000000000cd947 */ /* 0x000ff60003800000 */
[----:B------:R-:W-:Y:S04]  /*6ac0*/  SHF.L.U32 R4, R83, 0x1f, RZ ;  /* 0x0000001f53047819 */ /* 0x000fe800000006ff */
[----:B------:R-:W1:Y:S02]  /*6ad0*/  SYNCS.PHASECHK.TRANS64.TRYWAIT P1, [UR57+0x1b0], R4 ;  /* 0x0001b004ff0075a7 */ /* 0x000e640008021139 */
[----:B-1----:R-:W-:Y:S05]  /*6ae0*/  @!P1 BRA `(.L_x_119) ;  /* 0x0000001c00949947 */ /* 0x002fea0003800000 */
.L_x_118:
[----:B------:R-:W-:Y:S05]  /*6af0*/  BSYNC B0 ;  /* 0x0000000000007941 */ /* 0x000fea0003800000 */
.L_x_117:
[----:B------:R2:W3:Y:S01]  /*6b00*/  @P0 LDS.128 R40, [R79+UR57+0x400] ;  /* 0x000400394f280984 */ /* 0x0004e20008000c00 */
[----:B------:R-:W-:Y:S01]  /*6b10*/  UIADD3 UR4, UPT, UPT, UR57, 0x1b8, URZ ;  /* 0x000001b839047890 */ /* 0x000fe2000fffe0ff */
[----:B------:R-:W-:Y:S02]  /*6b20*/  LOP3.LUT R83, R83, 0x1, RZ, 0x3c, !PT ;  /* 0x0000000153537812 */ /* 0x000fe400078e3cff */
[----:B------:R2:W1:Y:S01]  /*6b30*/  @P0 LDS.128 R44, [R78+0x10] ;  /* 0x000010004e2c0984 */ /* 0x0004620000000c00 */
[----:B------:R-:W-:Y:S01]  /*6b40*/  UPRMT UR4, UR54, 0x654, UR4 ;  /* 0x0000065436047896 */ /* 0x000fe20008000004 */
[----:B------:R-:W-:Y:S01]  /*6b50*/  @!PT LDS RZ, [RZ] ;  /* 0x00000000fffff984 */ /* 0x000fe20000000800 */
[----:B------:R-:W-:Y:S01]  /*6b60*/  @!PT LDS RZ, [RZ] ;  /* 0x00000000fffff984 */ /* 0x000fe20000000800 */
[----:B------:R-:W-:Y:S01]  /*6b70*/  @!PT LDS RZ, [RZ] ;  /* 0x00000000fffff984 */ /* 0x000fe20000000800 */
[----:B------:R-:W-:Y:S01]  /*6b80*/  @!PT LDS RZ, [RZ] ;  /* 0x00000000fffff984 */ /* 0x000fe20000000800 */
[----:B------:R5:W-:Y:S06]  /*6b90*/  MEMBAR.ALL.CTA ;  /* 0x0000000000007992 */ /* 0x000bec0000008000 */
[----:B-----5:R-:W5:Y:S02]  /*6ba0*/  FENCE.VIEW.ASYNC.S ;  /* 0x00000000000073c6 */ /* 0x020f640000000000 */
[----:B-----5:R-:W-:Y:S03]  /*6bb0*/  SYNCS.ARRIVE.TRANS64.RED.A1T0 RZ, [UR4], RZ ;  /* 0x000000ffffff79a7 */ /* 0x020fe60008100404 */
.L_x_116:
[----:B------:R-:W-:Y:S05]  /*6bc0*/  BSYNC B1 ;  /* 0x0000000000017941 */ /* 0x000fea0003800000 */
.L_x_115:
[----:B-1----:R-:W-:Y:S04]  /*6bd0*/  SHF.R.U32.HI R0, RZ, 0x15, R2 ;  /* 0x00000015ff007819 */ /* 0x002fe80000011602 */
[----:B------:R-:W-:Y:S01]  /*6be0*/  LOP3.LUT P0, RZ, R0, 0x3, R81, 0x48, !PT ;  /* 0x0000000300ff7812 */ /* 0x000fe20007804851 */
[----:B------:R-:W-:Y:S01]  /*6bf0*/  @!UPT UIADD3 URZ, UPT, UPT, URZ, URZ, URZ ;  /* 0x000000fffffff290 */ /* 0x000fe2000fffe0ff */
[----:B------:R-:W-:Y:S11]  /*6c00*/  @P3 BRA `(.L_x_120) ;  /* 0x0000000000083947 */ /* 0x000ff60003800000 */
[----:B------:R-:W1:Y:S02]  /*6c10*/  SYNCS.PHASECHK.TRANS64.TRYWAIT P1, [R16+URZ+0x1f0], R3 ;  /* 0x0001f003100075a7 */ /* 0x000e6400080211ff */
[----:B-1----:R-:W-:Y:S05]  /*6c20*/  @!P1 BRA `(.L_x_121) ;  /* 0x0000001c005c9947 */ /* 0x002fea0003800000 */
.L_x_120:
[----:B------:R-:W-:Y:S05]  /*6c30*/  @!P0 BRA `(.L_x_122) ;  /* 0x0000000000408947 */ /* 0x000fea0003800000 */
[----:B------:R-:W1:Y:S01]  /*6c40*/  LDCU.64 UR8, c[0x4][0x70] ;  /* 0x01000e00ff0877ac */ /* 0x000e620008000a00 */
[----:B------:R-:W-:Y:S01]  /*6c50*/  MOV R15, 0x0 ;  /* 0x00000000000f7802 */ /* 0x000fe20000000f00 */
[----:B------:R-:W-:Y:S02]  /*6c60*/  HFMA2 R12, -RZ, RZ, 0, 5.9604644775390625e-08 ;  /* 0x00000001ff0c7431 */ /* 0x000fe400000001ff */
[----:B------:R-:W-:Y:S02]  /*6c70*/  IMAD.MOV.U32 R8, RZ, RZ, 0x192 ;  /* 0x00000192ff087424 */ /* 0x000fe400078e00ff */
[----:B------:R-:W-:Y:S01]  /*6c80*/  IMAD.MOV.U32 R13, RZ, RZ, RZ ;  /* 0x000000ffff0d7224 */ /* 0x000fe200078e00ff */
[----:B------:R-:W5:Y:S01]  /*6c90*/  LDCU.64 UR6, c[0x4][0x78] ;  /* 0x01000f00ff0677ac */ /* 0x000f620008000a00 */
[----:B------:R-:W2:Y:S01]  /*6ca0*/  LDC.64 R14, c[0x4][R15] ;  /* 0x010000000f0e7b82 */ /* 0x000ea20000000a00 */
[----:B------:R-:W3:Y:S01]  /*6cb0*/  LDCU.64 UR4, c[0x4][0x10] ;  /* 0x01000200ff0477ac */ /* 0x000ee20008000a00 */
[----:B-1----:R-:W-:Y:S01]  /*6cc0*/  MOV R5, UR9 ;  /* 0x0000000900057c02 */ /* 0x002fe20008000f00 */
[----:B------:R-:W-:Y:S01]  /*6cd0*/  IMAD.U32 R4, RZ, RZ, UR8 ;  /* 0x00000008ff047e24 */ /* 0x000fe2000f8e00ff */
[----:B-----5:R-:W-:Y:S01]  /*6ce0*/  MOV R7, UR7 ;  /* 0x0000000700077c02 */ /* 0x020fe20008000f00 */
[----:B------:R-:W-:Y:S01]  /*6cf0*/  IMAD.U32 R6, RZ, RZ, UR6 ;  /* 0x00000006ff067e24 */ /* 0x000fe2000f8e00ff */
[----:B---3--:R-:W-:Y:S01]  /*6d00*/  MOV R11, UR5 ;  /* 0x00000005000b7c02 */ /* 0x008fe20008000f00 */
[----:B------:R-:W-:Y:S02]  /*6d10*/  IMAD.U32 R10, RZ, RZ, UR4 ;  /* 0x00000004ff0a7e24 */ /* 0x000fe4000f8e00ff */
[----:B------:R-:W-:Y:S07]  /*6d20*/  LEPC R20, `(.L_x_122) ;  /* 0x000000001014794e */ /* 0x000fee0000000000 */
[----:B--2-4-:R-:W-:Y:S05]  /*6d30*/  CALL.ABS.NOINC R14 ;  /* 0x000000000e007343 */ /* 0x014fea0003c00000 */
.L_x_122:
[----:B------:R-:W-:Y:S01]  /*6d40*/  LOP3.LUT P0, RZ, R69, 0x60, RZ, 0xc0, !PT ;  /* 0x0000006045ff7812 */ /* 0x000fe2000780c0ff */
[----:B------:R-:W-:Y:S05]  /*6d50*/  WARPSYNC.ALL ;  /* 0x0000000000007948 */ /* 0x000fea0003800000 */
[----:B---3--:R-:W-:Y:S01]  /*6d60*/  IMAD.SHL.U32 R66, R41, 0x100, RZ ;  /* 0x0000010029427824 */ /* 0x008fe200078e00ff */
[----:B------:R-:W-:Y:S01]  /*6d70*/  R2UR UR4, R2 ;  /* 0x00000000020472ca */ /* 0x000fe200000e0000 */
[----:B------:R-:W-:Y:S01]  /*6d80*/  IMAD.SHL.U32 R60, R43, 0x100, RZ ;  /* 0x000001002b3c7824 */ /* 0x000fe200078e00ff */
[----:B------:R-:W-:Y:S01]  /*6d90*/  R2UR UR5, R16 ;  /* 0x00000000100572ca */ /* 0x000fe200000e0000 */
[----:B------:R-:W-:Y:S01]  /*6da0*/  IMAD.SHL.U32 R48, R47, 0x100, RZ ;  /* 0x000001002f307824 */ /* 0x000fe200078e00ff */
[C---:B------:R-:W-:Y:S01]  /*6db0*/  SHF.L.U32 R2, R40.reuse, 0x10, RZ ;  /* 0x0000001028027819 */ /* 0x040fe200000006ff */
[----:B------:R-:W-:Y:S01]  /*6dc0*/  IMAD.SHL.U32 R54, R45, 0x100, RZ ;  /* 0x000001002d367824 */ /* 0x000fe200078e00ff */
[C---:B------:R-:W-:Y:S01]  /*6dd0*/  PRMT R0, R40.reuse, 0x8880, RZ ;  /* 0x0000888028007816 */ /* 0x040fe200000000ff */
[----:B------:R-:W-:Y:S01]  /*6de0*/  BSSY.RECONVERGENT B0, `(.L_x_123) ;  /* 0x000009f000007945 */ /* 0x000fe20003800200 */
[----:B------:R-:W-:Y:S02]  /*6df0*/  SHF.L.U32 R3, R40, 0x8, RZ ;  /* 0x0000000828037819 */ /* 0x000fe400000006ff */
[----:B------:R-:W-:Y:S02]  /*6e00*/  SHF.R.S32.HI R2, RZ, 0x18, R2 ;  /* 0x00000018ff027819 */ /* 0x000fe40000011402 */
[----:B------:R-:W-:Y:S01]  /*6e10*/  PRMT R68, R41, 0x8880, RZ ;  /* 0x0000888029447816 */ /* 0x000fe200000000ff */
[----:B------:R-:W-:Y:S01]  /*6e20*/  LDTM.16dp32bit_t0_t15.x32 R4, tmem[UR4] ;  /* 0x00000004000479ee */ /* 0x000fe20008a80000 */
[----:B------:R-:W1:Y:S01]  /*6e30*/  LDTM.16dp32bit_t16_t31.x32 R4, tmem[UR4+0x20] ;  /* 0x00002004000479ee */ /* 0x000e620008aa0000 */
[----:B------:R-:W-:Y:S01]  /*6e40*/  NOP ;  /* 0x0000000000007918 */ /* 0x000fe20000000000 */
[----:B------:R-:W-:Y:S01]  /*6e50*/  UIADD3 UR5, UPT, UPT, UR5, 0x210, URZ ;  /* 0x0000021005057890 */ /* 0x000fe2000fffe0ff */
[----:B------:R-:W-:Y:S02]  /*6e60*/  SHF.R.S32.HI R40, RZ, 0x18, R40 ;  /* 0x00000018ff287819 */ /* 0x000fe40000011428 */
[C---:B------:R-:W-:Y:S01]  /*6e70*/  PRMT R65, R42.reuse, 0x8880, RZ ;  /* 0x000088802a417816 */ /* 0x040fe200000000ff */
[----:B------:R-:W-:Y:S01]  /*6e80*/  UPRMT UR5, UR54, 0x654, UR5 ;  /* 0x0000065436057896 */ /* 0x000fe20008000005 */
[C---:B------:R-:W-:Y:S02]  /*6e90*/  SHF.L.U32 R64, R42.reuse, 0x10, RZ ;  /* 0x000000102a407819 */ /* 0x040fe400000006ff */
[----:B------:R-:W-:Y:S02]  /*6ea0*/  SHF.L.U32 R63, R42, 0x8, RZ ;  /* 0x000000082a3f7819 */ /* 0x000fe400000006ff */
[----:B------:R-:W-:Y:S02]  /*6eb0*/  SHF.R.S32.HI R42, RZ, 0x18, R42 ;  /* 0x00000018ff2a7819 */ /* 0x000fe4000001142a */
[C---:B------:R-:W-:Y:S02]  /*6ec0*/  PRMT R62, R43.reuse, 0x8880, RZ ;  /* 0x000088802b3e7816 */ /* 0x040fe400000000ff */
[----:B-1----:R-:W-:Y:S01]  /*6ed0*/  SYNCS.ARRIVE.TRANS64.RED.A1T0 RZ, [UR5], RZ ;  /* 0x000000ffffff79a7 */ /* 0x002fe20008100405 */
[----:B------:R-:W-:Y:S02]  /*6ee0*/  SHF.L.U32 R61, R43, 0x10, RZ ;  /* 0x000000102b3d7819 */ /* 0x000fe400000006ff */
[----:B------:R-:W-:Y:S02]  /*6ef0*/  SHF.R.S32.HI R43, RZ, 0x18, R43 ;  /* 0x00000018ff2b7819 */ /* 0x000fe4000001142b */
[----:B------:R-:W-:Y:S02]  /*6f00*/  SHF.L.U32 R51, R46, 0x8, RZ ;  /* 0x000000082e337819 */ /* 0x000fe400000006ff */
[----:B------:R-:W-:Y:S01]  /*6f10*/  SHF.R.S32.HI R3, RZ, 0x18, R3 ;  /* 0x00000018ff037819 */ /* 0x000fe20000011403 */
[C---:B----4-:R-:W-:Y:S01]  /*6f20*/  IMAD R4, R38.reuse, R4, RZ ;  /* 0x0000000426047224 */ /* 0x050fe200078e02ff */
[----:B------:R-:W-:Y:S01]  /*6f30*/  SHF.L.U32 R67, R41, 0x10, RZ ;  /* 0x0000001029437819 */ /* 0x000fe200000006ff */
[C---:B------:R-:W-:Y:S01]  /*6f40*/  IMAD R5, R38.reuse, R5, RZ ;  /* 0x0000000526057224 */ /* 0x040fe200078e02ff */
[----:B------:R-:W-:Y:S01]  /*6f50*/  SHF.R.S32.HI R41, RZ, 0x18, R41 ;  /* 0x00000018ff297819 */ /* 0x000fe20000011429 */
[----:B------:R-:W-:Y:S01]  /*6f60*/  IMAD R6, R38, R6, RZ ;  /* 0x0000000626067224 */ /* 0x000fe200078e02ff */
[----:B------:R-:W-:Y:S01]  /*6f70*/  PRMT R59, R44, 0x8880, RZ ;  /* 0x000088802c3b7816 */ /* 0x000fe200000000ff */
[----:B------:R-:W-:Y:S01]  /*6f80*/  IMAD R4, R0, R39, R4 ;  /* 0x0000002700047224 */ /* 0x000fe200078e0204 */
[----:B------:R-:W-:Y:S01]  /*6f90*/  MOV R0, R68 ;  /* 0x0000004400007202 */ /* 0x000fe20000000f00 */
[----:B------:R-:W-:Y:S01]  /*6fa0*/  IMAD R7, R38, R7, RZ ;  /* 0x0000000726077224 */ /* 0x000fe200078e02ff */
[----:B------:R-:W-:Y:S01]  /*6fb0*/  SHF.L.U32 R58, R44, 0x10, RZ ;  /* 0x000000102c3a7819 */ /* 0x000fe200000006ff */
[-C--:B------:R-:W-:Y:S01]  /*6fc0*/  IMAD R5, R2, R39.reuse, R5 ;  /* 0x0000002702057224 */ /* 0x080fe200078e0205 */
[----:B------:R-:W-:Y:S01]  /*6fd0*/  SHF.R.S32.HI R2, RZ, 0x18, R67 ;  /* 0x00000018ff027819 */ /* 0x000fe20000011443 */
[-C--:B------:R-:W-:Y:S01]  /*6fe0*/  IMAD R6, R3, R39.reuse, R6 ;  /* 0x0000002703067224 */ /* 0x080fe200078e0206 */
[----:B------:R-:W-:Y:S01]  /*6ff0*/  SHF.R.S32.HI R3, RZ, 0x18, R66 ;  /* 0x00000018ff037819 */ /* 0x000fe20000011442 */
[----:B------:R-:W-:Y:S01]  /*7000*/  IMAD R8, R38, R8, RZ ;  /* 0x0000000826087224 */ /* 0x000fe200078e02ff */
[C---:B------:R-:W-:Y:S01]  /*7010*/  PRMT R56, R45.reuse, 0x8880, RZ ;  /* 0x000088802d387816 */ /* 0x040fe200000000ff */
[----:B------:R-:W-:Y:S01]  /*7020*/  IMAD R7, R40, R39, R7 ;  /* 0x0000002728077224 */ /* 0x000fe200078e0207 */
[----:B------:R-:W-:Y:S01]  /*7030*/  MOV R40, R65 ;  /* 0x0000004100287202 */ /* 0x000fe20000000f00 */
[----:B------:R-:W-:Y:S01]  /*7040*/  IMAD R9, R38, R9, RZ ;  /* 0x0000000926097224 */ /* 0x000fe200078e02ff */
[----:B------:R-:W-:Y:S01]  /*7050*/  SHF.L.U32 R55, R45, 0x10, RZ ;  /* 0x000000102d377819 */ /* 0x000fe200000006ff */
[-C--:B------:R-:W-:Y:S01]  /*7060*/  IMAD R8, R0, R39.reuse, R8 ;  /* 0x0000002700087224 */ /* 0x080fe200078e0208 */
[----:B------:R-:W-:Y:S01]  /*7070*/  PRMT R53, R46, 0x8880, RZ ;  /* 0x000088802e357816 */ /* 0x000fe200000000ff */
[----:B------:R-:W-:Y:S01]  /*7080*/  IMAD R10, R38, R10, RZ ;  /* 0x0000000a260a7224 */ /* 0x000fe200078e02ff */
[----:B------:R-:W-:Y:S01]  /*7090*/  SHF.R.S32.HI R45, RZ, 0x18, R45 ;  /* 0x00000018ff2d7819 */ /* 0x000fe2000001142d */
[----:B------:R-:W-:Y:S01]  /*70a0*/  IMAD R9, R2, R39, R9 ;  /* 0x0000002702097224 */ /* 0x000fe200078e0209 */
[----:B------:R-:W-:Y:S01]  /*70b0*/  SHF.L.U32 R52, R46, 0x10, RZ ;  /* 0x000000102e347819 */ /* 0x000fe200000006ff */
[C---:B------:R-:W-:Y:S01]  /*70c0*/  IMAD R0, R38.reuse, R20, RZ ;  /* 0x0000001426007224 */ /* 0x040fe200078e02ff */
[C---:B------:R-:W-:Y:S01]  /*70d0*/  PRMT R50, R47.reuse, 0x8880, RZ ;  /* 0x000088802f327816 */ /* 0x040fe200000000ff */
[C---:B------:R-:W-:Y:S01]  /*70e0*/  IMAD R11, R38.reuse, R11, RZ ;  /* 0x0000000b260b7224 */ /* 0x040fe200078e02ff */
[----:B------:R-:W-:Y:S01]  /*70f0*/  SHF.R.S32.HI R46, RZ, 0x18, R46 ;  /* 0x00000018ff2e7819 */ /* 0x000fe2000001142e */
[C---:B------:R-:W-:Y:S01]  /*7100*/  IMAD R2, R38.reuse, R21, RZ ;  /* 0x0000001526027224 */ /* 0x040fe200078e02ff */
[----:B------:R-:W-:Y:S01]  /*7110*/  SHF.L.U32 R49, R47, 0x10, RZ ;  /* 0x000000102f317819 */ /* 0x000fe200000006ff */
[C---:B------:R-:W-:Y:S01]  /*7120*/  IMAD R20, R38.reuse, R24, RZ ;  /* 0x0000001826147224 */ /* 0x040fe200078e02ff */
[----:B------:R-:W-:Y:S01]  /*7130*/  SHF.R.S32.HI R47, RZ, 0x18, R47 ;  /* 0x00000018ff2f7819 */ /* 0x000fe2000001142f */
[----:B------:R-:W-:Y:S01]  /*7140*/  IMAD R21, R38, R25, RZ ;  /* 0x0000001926157224 */ /* 0x000fe200078e02ff */
[----:B------:R-:W-:Y:S01]  /*7150*/  SHF.L.U32 R57, R44, 0x8, RZ ;  /* 0x000000082c397819 */ /* 0x000fe200000006ff */
[----:B------:R-:W-:Y:S01]  /*7160*/  IMAD R24, R38, R28, RZ ;  /* 0x0000001c26187224 */ /* 0x000fe200078e02ff */
[----:B------:R-:W-:Y:S01]  /*7170*/  SHF.R.S32.HI R44, RZ, 0x18, R44 ;  /* 0x00000018ff2c7819 */ /* 0x000fe2000001142c */
[----:B------:R-:W-:Y:S01]  /*7180*/  IMAD R10, R3, R39, R10 ;  /* 0x00000027030a7224 */ /* 0x000fe200078e020a */
[----:B------:R-:W-:Y:S01]  /*7190*/  IADD3 R36, PT, PT, R36, 0x1, RZ ;  /* 0x0000000124247810 */ /* 0x000fe20007ffe0ff */
[C---:B------:R-:W-:Y:S02]  /*71a0*/  IMAD R12, R38.reuse, R12, RZ ;  /* 0x0000000c260c7224 */ /* 0x040fe400078e02ff */
[C---:B------:R-:W-:Y:S02]  /*71b0*/  IMAD R25, R38.reuse, R29, RZ ;  /* 0x0000001d26197224 */ /* 0x040fe400078e02ff */
[C---:B------:R-:W-:Y:S01]  /*71c0*/  IMAD R28, R38.reuse, R32, RZ ;  /* 0x00000020261c7224 */ /* 0x040fe200078e02ff */
[----:B------:R-:W-:Y:S01]  /*71d0*/  SHF.R.S32.HI R32, RZ, 0x18, R64 ;  /* 0x00000018ff207819 */ /* 0x000fe20000011440 */
[C---:B------:R-:W-:Y:S01]  /*71e0*/  IMAD R29, R38.reuse, R33, RZ ;  /* 0x00000021261d7224 */ /* 0x040fe200078e02ff */
[----:B------:R-:W-:Y:S01]  /*71f0*/  I2IP.S8.S32.SAT R33, R7, R6, RZ ;  /* 0x0000000607217239 */ /* 0x000fe200000014ff */
[----:B------:R-:W-:Y:S01]  /*7200*/  IMAD R11, R41, R39, R11 ;  /* 0x00000027290b7224 */ /* 0x000fe200078e020b */
[----:B------:R-:W-:Y:S01]  /*7210*/  MOV R7, R62 ;  /* 0x0000003e00077202 */ /* 0x000fe20000000f00 */
[C---:B------:R-:W-:Y:S01]  /*7220*/  IMAD R13, R38.reuse, R13, RZ ;  /* 0x0000000d260d7224 */ /* 0x040fe200078e02ff */
[----:B------:R-:W-:Y:S01]  /*7230*/  SHF.R.S32.HI R6, RZ, 0x18, R63 ;  /* 0x00000018ff067819 */ /* 0x000fe2000001143f */
[----:B------:R-:W-:Y:S01]  /*7240*/  IMAD R14, R38, R14, RZ ;  /* 0x0000000e260e7224 */ /* 0x000fe200078e02ff */
[----:B------:R-:W-:Y:S01]  /*7250*/  I2IP.S8.S32.SAT R41, R11, R10, RZ ;  /* 0x0000000a0b297239 */ /* 0x000fe200000014ff */
[----:B------:R-:W-:Y:S01]  /*7260*/  IMAD R12, R40, R39, R12 ;  /* 0x00000027280c7224 */ /* 0x000fe200078e020c */
[----:B------:R-:W-:Y:S01]  /*7270*/  I2IP.S8.S32.SAT R40, R5, R4, R33 ;  /* 0x0000000405287239 */ /* 0x000fe20000001421 */
[----:B------:R-:W-:Y:S01]  /*7280*/  IMAD R15, R38, R15, RZ ;  /* 0x0000000f260f7224 */ /* 0x000fe200078e02ff */
[----:B------:R-:W-:Y:S01]  /*7290*/  I2IP.S8.S32.SAT R41, R9, R8, R41 ;  /* 0x0000000809297239 */ /* 0x000fe20000001429 */
[-C--:B------:R-:W-:Y:S01]  /*72a0*/  IMAD R13, R32, R39.reuse, R13 ;  /* 0x00000027200d7224 */ /* 0x080fe200078e020d */
[----:B------:R-:W-:Y:S01]  /*72b0*/  SHF.R.S32.HI R10, RZ, 0x18, R61 ;  /* 0x00000018ff0a7819 */ /* 0x000fe2000001143d */
[----:B------:R-:W-:Y:S01]  /*72c0*/  IMAD R16, R38, R16, RZ ;  /* 0x0000001026107224 */ /* 0x000fe200078e02ff */
[----:B------:R-:W-:Y:S01]  /*72d0*/  SHF.R.S32.HI R5, RZ, 0x18, R58 ;  /* 0x00000018ff057819 */ /* 0x000fe2000001143a */
[----:B------:R-:W-:Y:S01]  /*72e0*/  IMAD R14, R6, R39, R14 ;  /* 0x00000027060e7224 */ /* 0x000fe200078e020e */
[----:B------:R-:W-:Y:S01]  /*72f0*/  SHF.R.S32.HI R11, RZ, 0x18, R60 ;  /* 0x00000018ff0b7819 */ /* 0x000fe2000001143c */
[----:B------:R-:W-:Y:S01]  /*7300*/  IMAD R17, R38, R17, RZ ;  /* 0x0000001126117224 */ /* 0x000fe200078e02ff */
[----:B------:R-:W-:Y:S01]  /*7310*/  SHF.R.S32.HI R6, RZ, 0x18, R57 ;  /* 0x00000018ff067819 */ /* 0x000fe20000011439 */
[-C--:B------:R-:W-:Y:S02]  /*7320*/  IMAD R15, R42, R39.reuse, R15 ;  /* 0x000000272a0f7224 */ /* 0x080fe400078e020f */
[C---:B------:R-:W-:Y:S02]  /*7330*/  IMAD R18, R38.reuse, R18, RZ ;  /* 0x0000001226127224 */ /* 0x040fe400078e02ff */
[----:B------:R-:W-:Y:S01]  /*7340*/  IMAD R16, R7, R39, R16 ;  /* 0x0000002707107224 */ /* 0x000fe200078e0210 */
[----:B------:R-:W-:Y:S01]  /*7350*/  I2IP.S8.S32.SAT R14, R15, R14, RZ ;  /* 0x0000000e0f0e7239 */ /* 0x000fe200000014ff */
[----:B------:R-:W-:Y:S01]  /*7360*/  IMAD R19, R38, R19, RZ ;  /* 0x0000001326137224 */ /* 0x000fe200078e02ff */
[----:B------:R-:W-:Y:S01]  /*7370*/  SHF.R.S32.HI R7, RZ, 0x18, R48 ;  /* 0x00000018ff077819 */ /* 0x000fe20000011430 */
[-C--:B------:R-:W-:Y:S01]  /*7380*/  IMAD R17, R10, R39.reuse, R17 ;  /* 0x000000270a117224 */ /* 0x080fe200078e0211 */
[----:B------:R-:W-:Y:S01]  /*7390*/  I2IP.S8.S32.SAT R42, R13, R12, R14 ;  /* 0x0000000c0d2a7239 */ /* 0x000fe2000000140e */
[-C--:B------:R-:W-:Y:S02]  /*73a0*/  IMAD R18, R11, R39.reuse, R18 ;  /* 0x000000270b127224 */ /* 0x080fe400078e0212 */
[----:B------:R-:W-:Y:S02]  /*73b0*/  IMAD.MOV.U32 R4, RZ, RZ, R59 ;  /* 0x000000ffff047224 */ /* 0x000fe400078e003b */
[-C--:B------:R-:W-:Y:S02]  /*73c0*/  IMAD R19, R43, R39.reuse, R19 ;  /* 0x000000272b137224 */ /* 0x080fe400078e0213 */
[----:B------:R-:W-:Y:S02]  /*73d0*/  IMAD R3, R38, R22, RZ ;  /* 0x0000001626037224 */ /* 0x000fe400078e02ff */
[----:B------:R-:W-:Y:S01]  /*73e0*/  IMAD R0, R4, R39, R0 ;  /* 0x0000002704007224 */ /* 0x000fe200078e0200 */
[----:B------:R-:W-:Y:S01]  /*73f0*/  I2IP.S8.S32.SAT R18, R19, R18, RZ ;  /* 0x0000001213127239 */ /* 0x000fe200000014ff */
[----:B------:R-:W-:Y:S01]  /*7400*/  IMAD R23, R38, R23, RZ ;  /* 0x0000001726177224 */ /* 0x000fe200078e02ff */
[----:B------:R-:W-:Y:S01]  /*7410*/  MOV R4, R56 ;  /* 0x0000003800047202 */ /* 0x000fe20000000f00 */
[-C--:B------:R-:W-:Y:S01]  /*7420*/  IMAD R2, R5, R39.reuse, R2 ;  /* 0x0000002705027224 */ /* 0x080fe200078e0202 */
[----:B------:R-:W-:Y:S01]  /*7430*/  I2IP.S8.S32.SAT R43, R17, R16, R18 ;  /* 0x00000010112b7239 */ /* 0x000fe20000001412 */
[-C--:B------:R-:W-:Y:S01]  /*7440*/  IMAD R3, R6, R39.reuse, R3 ;  /* 0x0000002706037224 */ /* 0x080fe200078e0203 */
[----:B------:R-:W-:Y:S01]  /*7450*/  SHF.R.S32.HI R5, RZ, 0x18, R55 ;  /* 0x00000018ff057819 */ /* 0x000fe20000011437 */
[-C--:B------:R-:W-:Y:S01]  /*7460*/  IMAD R23, R44, R39.reuse, R23 ;  /* 0x000000272c177224 */ /* 0x080fe200078e0217 */
[----:B------:R-:W-:Y:S01]  /*7470*/  SHF.R.S32.HI R6, RZ, 0x18, R54 ;  /* 0x00000018ff067819 */ /* 0x000fe20000011436 */
[----:B------:R-:W-:Y:S01]  /*7480*/  IMAD R22, R38, R26, RZ ;  /* 0x0000001a26167224 */ /* 0x000fe200078e02ff */
[----:B------:R1:W-:Y:S01]  /*7490*/  STS.128 [R79+UR57+0x1400], R40 ;  /* 0x001400284f007988 */ /* 0x0003e20008000c39 */
[----:B------:R-:W-:Y:S01]  /*74a0*/  IMAD R20, R4, R39, R20 ;  /* 0x0000002704147224 */ /* 0x000fe200078e0214 */
[----:B------:R-:W-:Y:S01]  /*74b0*/  I2IP.S8.S32.SAT R3, R23, R3, RZ ;  /* 0x0000000317037239 */ /* 0x000fe200000014ff */
[----:B------:R-:W-:Y:S01]  /*74c0*/  IMAD R27, R38, R27, RZ ;  /* 0x0000001b261b7224 */ /* 0x000fe200078e02ff */
[----:B------:R-:W-:Y:S01]  /*74d0*/  MOV R4, R53 ;  /* 0x0000003500047202 */ /* 0x000fe20000000f00 */
[-C--:B------:R-:W-:Y:S01]  /*74e0*/  IMAD R21, R5, R39.reuse, R21 ;  /* 0x0000002705157224 */ /* 0x080fe200078e0215 */
[----:B------:R-:W-:Y:S01]  /*74f0*/  SHF.R.S32.HI R5, RZ, 0x18, R52 ;  /* 0x00000018ff057819 */ /* 0x000fe20000011434 */
[-C--:B------:R-:W-:Y:S01]  /*7500*/  IMAD R22, R6, R39.reuse, R22 ;  /* 0x0000002706167224 */ /* 0x080fe200078e0216 */
[----:B------:R-:W-:Y:S01]  /*7510*/  SHF.R.S32.HI R6, RZ, 0x18, R49 ;  /* 0x00000018ff067819 */ /* 0x000fe20000011431 */
[-C--:B------:R-:W-:Y:S02]  /*7520*/  IMAD R27, R45, R39.reuse, R27 ;  /* 0x000000272d1b7224 */ /* 0x080fe400078e021b */
[-C--:B------:R-:W-:Y:S01]  /*7530*/  IMAD R24, R4, R39.reuse, R24 ;  /* 0x0000002704187224 */ /* 0x080fe200078e0218 */
[----:B------:R-:W-:Y:S01]  /*7540*/  SHF.R.S32.HI R4, RZ, 0x18, R51 ;  /* 0x00000018ff047819 */ /* 0x000fe20000011433 */
[C---:B------:R-:W-:Y:S02]  /*7550*/  IMAD R26, R38.reuse, R30, RZ ;  /* 0x0000001e261a7224 */ /* 0x040fe400078e02ff */
[----:B------:R-:W-:Y:S01]  /*7560*/  IMAD R25, R5, R39, R25 ;  /* 0x0000002705197224 */ /* 0x000fe200078e0219 */
[----:B------:R-:W-:Y:S01]  /*7570*/  MOV R5, R50 ;  /* 0x0000003200057202 */ /* 0x000fe20000000f00 */
[----:B------:R-:W-:Y:S02]  /*7580*/  IMAD R31, R38, R31, RZ ;  /* 0x0000001f261f7224 */ /* 0x000fe400078e02ff */
[-C--:B------:R-:W-:Y:S01]  /*7590*/  IMAD R26, R4, R39.reuse, R26 ;  /* 0x00000027041a7224 */ /* 0x080fe200078e021a */
[----:B------:R-:W-:Y:S01]  /*75a0*/  I2IP.S8.S32.SAT R4, R2, R0, R3 ;  /* 0x0000000002047239 */ /* 0x000fe20000001403 */
[-C--:B------:R-:W-:Y:S02]  /*75b0*/  IMAD R31, R46, R39.reuse, R31 ;  /* 0x000000272e1f7224 */ /* 0x080fe400078e021f */
[-C--:B------:R-:W-:Y:S01]  /*75c0*/  IMAD R28, R5, R39.reuse, R28 ;  /* 0x00000027051c7224 */ /* 0x080fe200078e021c */
[----:B------:R-:W-:Y:S01]  /*75d0*/  I2IP.S8.S32.SAT R5, R27, R22, RZ ;  /* 0x000000161b057239 */ /* 0x000fe200000014ff */
[----:B------:R-:W-:Y:S02]  /*75e0*/  IMAD R30, R38, R34, RZ ;  /* 0x00000022261e7224 */ /* 0x000fe400078e02ff */
[----:B------:R-:W-:Y:S01]  /*75f0*/  IMAD R29, R6, R39, R29 ;  /* 0x00000027061d7224 */ /* 0x000fe200078e021d */
[----:B------:R-:W-:Y:S01]  /*7600*/  I2IP.S8.S32.SAT R6, R31, R26, RZ ;  /* 0x0000001a1f067239 */ /* 0x000fe200000014ff */
[----:B------:R-:W-:Y:S01]  /*7610*/  IMAD R35, R38, R35, RZ ;  /* 0x0000002326237224 */ /* 0x000fe200078e02ff */
[----:B------:R-:W-:Y:S01]  /*7620*/  I2IP.S8.S32.SAT R5, R21, R20, R5 ;  /* 0x0000001415057239 */ /* 0x000fe20000001405 */
[-C--:B------:R-:W-:Y:S01]  /*7630*/  IMAD R30, R7, R39.reuse, R30 ;  /* 0x00000027071e7224 */ /* 0x080fe200078e021e */
[----:B------:R-:W-:Y:S01]  /*7640*/  I2IP.S8.S32.SAT R6, R25, R24, R6 ;  /* 0x0000001819067239 */ /* 0x000fe20000001406 */
[----:B------:R-:W-:Y:S05]  /*7650*/  IMAD R35, R47, R39, R35 ;  /* 0x000000272f237224 */ /* 0x000fea00078e0223 */
[----:B------:R-:W-:Y:S04]  /*7660*/  I2IP.S8.S32.SAT R7, R35, R30, RZ ;  /* 0x0000001e23077239 */ /* 0x000fe800000014ff */
[----:B------:R-:W-:Y:S05]  /*7670*/  I2IP.S8.S32.SAT R7, R29, R28, R7 ;  /* 0x0000001c1d077239 */ /* 0x000fea0000001407 */
[----:B------:R1:W-:Y:S01]  /*7680*/  STS.128 [R78+0x1010], R4 ;  /* 0x001010044e007388 */ /* 0x0003e20000000c00 */
[----:B------:R-:W-:Y:S01]  /*7690*/  @!PT LDS RZ, [RZ] ;  /* 0x00000000fffff984 */ /* 0x000fe20000000800 */
[----:B------:R-:W-:Y:S01]  /*76a0*/  @!PT LDS RZ, [RZ] ;  /* 0x00000000fffff984 */ /* 0x000fe20000000800 */
[----:B------:R-:W-:Y:S01]  /*76b0*/  @!PT LDS RZ, [RZ] ;  /* 0x00000000fffff984 */ /* 0x000fe20000000800 */
[----:B------:R-:W-:Y:S01]  /*76c0*/  @!PT LDS RZ, [RZ] ;  /* 0x00000000fffff984 */ /* 0x000fe20000000800 */
[----:B------:R3:W-:Y:S07]  /*76d0*/  MEMBAR.ALL.CTA ;  /* 0x0000000000007992 */ /* 0x0007ee0000008000 */
[----:B---3--:R-:W3:Y:S02]  /*76e0*/  FENCE.VIEW.ASYNC.S ;  /* 0x00000000000073c6 */ /* 0x008ee40000000000 */
[----:B---3--:R-:W-:Y:S06]  /*76f0*/  BAR.SYNC.DEFER_BLOCKING 0x1, 0x80 ;  /* 0x0042000000007b1d */ /* 0x008fec0000010000 */
[----:B------:R-:W-:Y:S05]  /*7700*/  @P0 BRA `(.L_x_124) ;  /* 0x0000000000300947 */ /* 0x000fea0003800000 */
[----:B------:R-:W-:Y:S02]  /*7710*/  UIADD3 UR10, UPT, UPT, UR57, 0x1400, URZ ;  /* 0x00001400390a7890 */ /* 0x000fe4000fffe0ff */
[----:B------:R-:W-:Y:S02]  /*7720*/  UIADD3 UR8, UP0, UPT, UR62, 0x680, URZ ;  /* 0x000006803e087890 */ /* 0x000fe4000ff1e0ff */
[----:B------:R-:W-:Y:S02]  /*7730*/  USHF.L.U32 UR5, UR51, 0x6, URZ ;  /* 0x0000000633057899 */ /* 0x000fe400080006ff */
[----:B------:R-:W-:Y:S01]  /*7740*/  MOV R86, UR10 ;  /* 0x0000000a00567c02 */ /* 0x000fe20008000f00 */
[----:B------:R-:W-:Y:S02]  /*7750*/  USHF.L.U32 UR6, UR50, 0x6, URZ ;  /* 0x0000000632067899 */ /* 0x000fe400080006ff */
[----:B------:R-:W-:Y:S01]  /*7760*/  UIADD3.X UR9, UPT, UPT, URZ, UR63, URZ, UP0, !UPT ;  /* 0x0000003fff097290 */ /* 0x000fe200087fe4ff */
[----:B------:R-:W-:Y:S01]  /*7770*/  R2UR UR4, R86 ;  /* 0x00000000560472ca */ /* 0x000fe200000e0000 */
[----:B------:R-:W-:Y:S11]  /*7780*/  UMOV UR7, UR36 ;  /* 0x0000002400077c82 */ /* 0x000ff60008000000 */
[----:B------:R-:W-:Y:S01]  /*7790*/  @!UPT UIADD3 URZ, UPT, UPT, URZ, URZ, URZ ;  /* 0x000000fffffff290 */ /* 0x000fe2000fffe0ff */
[----:B------:R3:W-:Y:S01]  /*77a0*/  UTMASTG.3D [UR4], [UR8] ;  /* 0x00000004080073b5 */ /* 0x0007e20008010000 */
[----:B------:R0:W-:Y:S01]  /*77b0*/  UTMACMDFLUSH ;  /* 0x00000000000079b7 */ /* 0x0001e20000000000 */
[----:B---3--:R-:W-:Y:S04]  /*77c0*/  DEPBAR.LE SB0, 0x0 ;  /* 0x000080000000791a */ /* 0x008fe80000000000 */
.L_x_124:
[----:B------:R-:W-:Y:S05]  /*77d0*/  BSYNC.RECONVERGENT B0 ;  /* 0x0000000000007941 */ /* 0x000fea0003800200 */
.L_x_123:
[----:B------:R-:W-:Y:S01]  /*77e0*/  BAR.SYNC.DEFER_BLOCKING 0x1, 0x80 ;  /* 0x0042000000007b1d */ /* 0x000fe20000010000 */
[----:B------:R-:W-:Y:S01]  /*77f0*/  ISETP.NE.AND P0, PT, R82, 0x2, PT ;  /* 0x000000025200780c */ /* 0x000fe20003f05270 */
[----:B------:R-:W-:Y:S01]  /*7800*/  UISETP.NE.AND UP0, UPT, UR61, URZ, UPT ;  /* 0x000000ff3d00728c */ /* 0x000fe2000bf05270 */
[----:B------:R-:W-:Y:S01]  /*7810*/  ISETP.NE.AND P1, PT, R36, 0x4, PT ;  /* 0x000000042400780c */ /* 0x000fe20003f25270 */
[----:B------:R-:W-:Y:S01]  /*7820*/  UIADD3 UR51, UPT, UPT, UR42, UR48, URZ ;  /* 0x000000302a337290 */ /* 0x000fe2000fffe0ff */
[----:B------:R-:W-:Y:S01]  /*7830*/  SEL R2, RZ, 0x1, P0 ;  /* 0x00000001ff027807 */ /* 0x000fe20000000000 */
[----:B------:R-:W-:Y:S01]  /*7840*/  UIADD3 UR50, UPT, UPT, UR43, UR49, URZ ;  /* 0x000000312b327290 */ /* 0x000fe2000fffe0ff */
[----:B------:R-:W-:Y:S02]  /*7850*/  SEL R0, RZ, 0x1, P1 ;  /* 0x00000001ff007807 */ /* 0x000fe40000800000 */
[----:B------:R-:W-:Y:S02]  /*7860*/  LOP3.LUT R84, R84, R2, RZ, 0x3c, !PT ;  /* 0x0000000254547212 */ /* 0x000fe400078e3cff */
[----:B------:R-:W-:Y:S02]  /*7870*/  LOP3.LUT R85, R85, R0, RZ, 0x3c, !PT ;  /* 0x0000000055557212 */ /* 0x000fe400078e3cff */
[----:B------:R-:W-:Y:S02]  /*7880*/  SEL R82, R82, RZ, P0 ;  /* 0x000000ff52527207 */ /* 0x000fe40000000000 */
[----:B------:R-:W-:Y:S01]  /*7890*/  SEL R36, R36, RZ, P1 ;  /* 0x000000ff24247207 */ /* 0x000fe20000800000 */
[----:B------:R-:W-:Y:S01]  /*78a0*/  UMOV UR36, UR60 ;  /* 0x0000003c00247c82 */ /* 0x000fe20008000000 */
[----:B------:R-:W-:Y:S05]  /*78b0*/  BRA.U UP0, `(.L_x_125) ;  /* 0xffffffe5003c7547 */ /* 0x000fea000b83ffff */
[----:B------:R-:W-:Y:S05]  /*78c0*/  EXIT ;  /* 0x000000000000794d */ /* 0x000fea0003800000 */
.L_x_25:
[----:B--2---:R2:W3:Y:S02]  /*78d0*/  SYNCS.PHASECHK.TRANS64.TRYWAIT P0, [R0+URZ+0x240], R2 ;  /* 0x00024002000075a7 */ /* 0x0044e400080011ff */
[----:B---3--:R-:W-:Y:S05]  /*78e0*/  @!P0 NANOSLEEP.SYNCS 0x989680 ;  /* 0x009896800000895d */ /* 0x008fea0003900000 */
[----:B------:R-:W3:Y:S02]  /*78f0*/  @!P0 SYNCS.PHASECHK.TRANS64 P0, [R0+URZ+0x240], R2 ;  /* 0x00024002000085a7 */ /* 0x000ee400080010ff */
[----:B---3--:R-:W-:Y:S05]  /*7900*/  @!P0 BRA `(.L_x_25) ;  /* 0xfffffffc00f08947 */ /* 0x008fea000383ffff */
[----:B------:R-:W-:Y:S05]  /*7910*/  BRA `(.L_x_126) ;  /* 0xffffffa400407947 */ /* 0x000fea000383ffff */
.L_x_28:
[----:B-1----:R-:W-:-:S07]  /*7920*/  MOV R0, UR33 ;  /* 0x0000002100007c02 */ /* 0x002fce0008000f00 */
.L_x_127:
[----:B-1----:R1:W2:Y:S02]  /*7930*/  SYNCS.PHASECHK.TRANS64.TRYWAIT P0, [R0+URZ+0xd8], R3 ;  /* 0x0000d803000075a7 */ /* 0x0022a400080011ff */
[----:B--2---:R-:W-:Y:S05]  /*7940*/  @!P0 NANOSLEEP.SYNCS 0x989680 ;  /* 0x009896800000895d */ /* 0x004fea0003900000 */
[----:B------:R-:W2:Y:S02]  /*7950*/  @!P0 SYNCS.PHASECHK.TRANS64 P0, [R0+URZ+0xd8], R3 ;  /* 0x0000d803000085a7 */ /* 0x000ea400080010ff */
[----:B--2---:R-:W-:Y:S05]  /*7960*/  @!P0 BRA `(.L_x_127) ;  /* 0xfffffffc00f08947 */ /* 0x004fea000383ffff */
[----:B------:R-:W-:Y:S05]  /*7970*/  BRA `(.L_x_27) ;  /* 0xffffffa4008c7947 */ /* 0x000fea000383ffff */
.L_x_35:
[----:B-1----:R-:W-:-:S07]  /*7980*/  MOV R0, UR17 ;  /* 0x0000001100007c02 */ /* 0x002fce0008000f00 */
.L_x_128:
[----:B-1----:R1:W2:Y:S02]  /*7990*/  SYNCS.PHASECHK.TRANS64.TRYWAIT P0, [R0+URZ+0xd8], R3 ;  /* 0x0000d803000075a7 */ /* 0x0022a400080011ff */
[----:B--2---:R-:W-:Y:S05]  /*79a0*/  @!P0 NANOSLEEP.SYNCS 0x989680 ;  /* 0x009896800000895d */ /* 0x004fea0003900000 */
[----:B------:R-:W2:Y:S02]  /*79b0*/  @!P0 SYNCS.PHASECHK.TRANS64 P0, [R0+URZ+0xd8], R3 ;  /* 0x0000d803000085a7 */ /* 0x000ea400080010ff */
[----:B--2---:R-:W-:Y:S05]  /*79c0*/  @!P0 BRA `(.L_x_128) ;  /* 0xfffffffc00f08947 */ /* 0x004fea000383ffff */
[----:B------:R-:W-:Y:S05]  /*79d0*/  BRA `(.L_x_34) ;  /* 0xffffffa800507947 */ /* 0x000fea000383ffff */
.L_x_40:
[----:B-1----:R1:W2:Y:S02]  /*79e0*/  SYNCS.PHASECHK.TRANS64.TRYWAIT P0, [R3+URZ+0x1d0], R0 ;  /* 0x0001d000030075a7 */ /* 0x0022a400080011ff */
[----:B--2---:R-:W-:Y:S05]  /*79f0*/  @!P0 NANOSLEEP.SYNCS 0x989680 ;  /* 0x009896800000895d */ /* 0x004fea0003900000 */
[----:B------:R-:W2:Y:S02]  /*7a00*/  @!P0 SYNCS.PHASECHK.TRANS64 P0, [R3+URZ+0x1d0], R0 ;  /* 0x0001d000030085a7 */ /* 0x000ea400080010ff */
[----:B--2---:R-:W-:Y:S05]  /*7a10*/  @!P0 BRA `(.L_x_40) ;  /* 0xfffffffc00f08947 */ /* 0x004fea000383ffff */
[----:B------:R-:W-:Y:S05]  /*7a20*/  BRA `(.L_x_129) ;  /* 0xffffffa800fc7947 */ /* 0x000fea000383ffff */
.L_x_44:
[----:B------:R-:W-:-:S07]  /*7a30*/  MOV R0, UR4 ;  /* 0x0000000400007c02 */ /* 0x000fce0008000f00 */
.L_x_130:
[----:B-1----:R1:W2:Y:S02]  /*7a40*/  SYNCS.PHASECHK.TRANS64.TRYWAIT P0, [R0+URZ], R2 ;  /* 0x00000002000075a7 */ /* 0x0022a400080011ff */
[----:B--2---:R-:W-:Y:S05]  /*7a50*/  @!P0 NANOSLEEP.SYNCS 0x989680 ;  /* 0x009896800000895d */ /* 0x004fea0003900000 */
[----:B------:R-:W2:Y:S02]  /*7a60*/  @!P0 SYNCS.PHASECHK.TRANS64 P0, [R0+URZ], R2 ;  /* 0x00000002000085a7 */ /* 0x000ea400080010ff */
[----:B--2---:R-:W-:Y:S05]  /*7a70*/  @!P0 BRA `(.L_x_130) ;  /* 0xfffffffc00f08947 */ /* 0x004fea000383ffff */
[----:B------:R-:W-:Y:S05]  /*7a80*/  BRA `(.L_x_131) ;  /* 0xffffffb000807947 */ /* 0x000fea000383ffff */
.L_x_45:
[----:B------:R-:W-:-:S07]  /*7a90*/  MOV R0, UR4 ;  /* 0x0000000400007c02 */ /* 0x000fce0008000f00 */
.L_x_132:
[----:B-1----:R1:W2:Y:S02]  /*7aa0*/  SYNCS.PHASECHK.TRANS64.TRYWAIT P0, [R0+URZ], R3 ;  /* 0x00000003000075a7 */ /* 0x0022a400080011ff */
[----:B--2---:R-:W-:Y:S05]  /*7ab0*/  @!P0 NANOSLEEP.SYNCS 0x989680 ;  /* 0x009896800000895d */ /* 0x004fea0003900000 */
[----:B------:R-:W2:Y:S02]  /*7ac0*/  @!P0 SYNCS.PHASECHK.TRANS64 P0, [R0+URZ], R3 ;  /* 0x00000003000085a7 */ /* 0x000ea400080010ff */
[----:B--2---:R-:W-:Y:S05]  /*7ad0*/  @!P0 BRA `(.L_x_132) ;  /* 0xfffffffc00f08947 */ /* 0x004fea000383ffff */
[----:B------:R-:W-:Y:S05]  /*7ae0*/  BRA `(.L_x_133) ;  /* 0xffffffb0008c7947 */ /* 0x000fea000383ffff */
.L_x_46:
[----:B------:R-:W-:-:S07]  /*7af0*/  MOV R0, UR4 ;  /* 0x0000000400007c02 */ /* 0x000fce0008000f00 */
.L_x_134:
[----:B-1----:R1:W2:Y:S02]  /*7b00*/  SYNCS.PHASECHK.TRANS64.TRYWAIT P0, [R0+URZ], R3 ;  /* 0x00000003000075a7 */ /* 0x0022a400080011ff */
[----:B--2---:R-:W-:Y:S05]  /*7b10*/  @!P0 NANOSLEEP.SYNCS 0x989680 ;  /* 0x009896800000895d */ /* 0x004fea0003900000 */
[----:B------:R-:W2:Y:S02]  /*7b20*/  @!P0 SYNCS.PHASECHK.TRANS64 P0, [R0+URZ], R3 ;  /* 0x00000003000085a7 */ /* 0x000ea400080010ff */
[----:B--2---:R-:W-:Y:S05]  /*7b30*/  @!P0 BRA `(.L_x_134) ;  /* 0xfffffffc00f08947 */ /* 0x004fea000383ffff */
[----:B------:R-:W-:Y:S05]  /*7b40*/  BRA `(.L_x_135) ;  /* 0xffffffb000987947 */ /* 0x000fea000383ffff */
.L_x_47:
[----:B------:R-:W-:-:S07]  /*7b50*/  MOV R0, UR4 ;  /* 0x0000000400007c02 */ /* 0x000fce0008000f00 */
.L_x_136:
[----:B-1----:R1:W2:Y:S02]  /*7b60*/  SYNCS.PHASECHK.TRANS64.TRYWAIT P0, [R0+URZ], R3 ;  /* 0x00000003000075a7 */ /* 0x0022a400080011ff */
[----:B--2---:R-:W-:Y:S05]  /*7b70*/  @!P0 NANOSLEEP.SYNCS 0x989680 ;  /* 0x009896800000895d */ /* 0x004fea0003900000 */
[----:B------:R-:W2:Y:S02]  /*7b80*/  @!P0 SYNCS.PHASECHK.TRANS64 P0, [R0+URZ], R3 ;  /* 0x00000003000085a7 */ /* 0x000ea400080010ff */
[----:B--2---:R-:W-:Y:S05]  /*7b90*/  @!P0 BRA `(.L_x_136) ;  /* 0xfffffffc00f08947 */ /* 0x004fea000383ffff */
[----:B------:R-:W-:Y:S05]  /*7ba0*/  BRA `(.L_x_137) ;  /* 0xffffffb000a47947 */ /* 0x000fea000383ffff */
.L_x_48:
[----:B------:R-:W-:-:S07]  /*7bb0*/  MOV R0, UR4 ;  /* 0x0000000400007c02 */ /* 0x000fce0008000f00 */
.L_x_138:
[----:B-1----:R1:W2:Y:S02]  /*7bc0*/  SYNCS.PHASECHK.TRANS64.TRYWAIT P0, [R0+URZ], R3 ;  /* 0x00000003000075a7 */ /* 0x0022a400080011ff */
[----:B--2---:R-:W-:Y:S05]  /*7bd0*/  @!P0 NANOSLEEP.SYNCS 0x989680 ;  /* 0x009896800000895d */ /* 0x004fea0003900000 */
[----:B------:R-:W2:Y:S02]  /*7be0*/  @!P0 SYNCS.PHASECHK.TRANS64 P0, [R0+URZ], R3 ;  /* 0x00000003000085a7 */ /* 0x000ea400080010ff */
[----:B--2---:R-:W-:Y:S05]  /*7bf0*/  @!P0 BRA `(.L_x_138) ;  /* 0xfffffffc00f08947 */ /* 0x004fea000383ffff */
[----:B------:R-:W-:Y:S05]  /*7c00*/  BRA `(.L_x_139) ;  /* 0xffffffb000b07947 */ /* 0x000fea000383ffff */
.L_x_49:
[----:B------:R-:W-:-:S07]  /*7c10*/  MOV R0, UR4 ;  /* 0x0000000400007c02 */ /* 0x000fce0008000f00 */
.L_x_140:
[----:B-1----:R1:W2:Y:S02]  /*7c20*/  SYNCS.PHASECHK.TRANS64.TRYWAIT P0, [R0+URZ], R3 ;  /* 0x00000003000075a7 */ /* 0x0022a400080011ff */
[----:B--2---:R-:W-:Y:S05]  /*7c30*/  @!P0 NANOSLEEP.SYNCS 0x989680 ;  /* 0x009896800000895d */ /* 0x004fea0003900000 */
[----:B------:R-:W2:Y:S02]  /*7c40*/  @!P0 SYNCS.PHASECHK.TRANS64 P0, [R0+URZ], R3 ;  /* 0x00000003000085a7 */ /* 0x000ea400080010ff */
[----:B--2---:R-:W-:Y:S05]  /*7c50*/  @!P0 BRA `(.L_x_140) ;  /* 0xfffffffc00f08947 */ /* 0x004fea000383ffff */
[----:B------:R-:W-:Y:S05]  /*7c60*/  BRA `(.L_x_141) ;  /* 0xffffffb000bc7947 */ /* 0x000fea000383ffff */
.L_x_50:
[----:B------:R-:W-:-:S07]  /*7c70*/  MOV R0, UR4 ;  /* 0x0000000400007c02 */ /* 0x000fce0008000f00 */
.L_x_142:
[----:B-1----:R1:W2:Y:S02]  /*7c80*/  SYNCS.PHASECHK.TRANS64.TRYWAIT P0, [R0+URZ], R3 ;  /* 0x00000003000075a7 */ /* 0x0022a400080011ff */
[----:B--2---:R-:W-:Y:S05]  /*7c90*/  @!P0 NANOSLEEP.SYNCS 0x989680 ;  /* 0x009896800000895d */ /* 0x004fea0003900000 */
[----:B------:R-:W2:Y:S02]  /*7ca0*/  @!P0 SYNCS.PHASECHK.TRANS64 P0, [R0+URZ], R3 ;  /* 0x00000003000085a7 */ /* 0x000ea400080010ff */
[----:B--2---:R-:W-:Y:S05]  /*7cb0*/  @!P0 BRA `(.L_x_142) ;  /* 0xfffffffc00f08947 */ /* 0x004fea000383ffff */
[----:B------:R-:W-:Y:S05]  /*7cc0*/  BRA `(.L_x_143) ;  /* 0xffffffb000c87947 */ /* 0x000fea000383ffff */
.L_x_51:
[----:B------:R-:W-:-:S07]  /*7cd0*/  MOV R0, UR4 ;  /* 0x0000000400007c02 */ /* 0x000fce0008000f00 */
.L_x_144:
[----:B-1----:R1:W2:Y:S02]  /*7ce0*/  SYNCS.PHASECHK.TRANS64.TRYWAIT P0, [R0+URZ], R3 ;  /* 0x00000003000075a7 */ /* 0x0022a400080011ff */
[----:B--2---:R-:W-:Y:S05]  /*7cf0*/  @!P0 NANOSLEEP.SYNCS 0x989680 ;  /* 0x009896800000895d */ /* 0x004fea0003900000 */
[----:B------:R-:W2:Y:S02]  /*7d00*/  @!P0 SYNCS.PHASECHK.TRANS64 P0, [R0+URZ], R3 ;  /* 0x00000003000085a7 */ /* 0x000ea400080010ff */
[----:B--2---:R-:W-:Y:S05]  /*7d10*/  @!P0 BRA `(.L_x_144) ;  /* 0xfffffffc00f08947 */ /* 0x004fea000383ffff */
[----:B------:R-:W-:Y:S05]  /*7d20*/  BRA `(.L_x_145) ;  /* 0xffffffb000d47947 */ /* 0x000fea000383ffff */
.L_x_52:
[----:B------:R-:W-:-:S07]  /*7d30*/  MOV R0, UR4 ;  /* 0x0000000400007c02 */ /* 0x000fce0008000f00 */
.L_x_146:
[----:B-1----:R1:W2:Y:S02]  /*7d40*/  SYNCS.PHASECHK.TRANS64.TRYWAIT P0, [R0+URZ], R3 ;  /* 0x00000003000075a7 */ /* 0x0022a400080011ff */
[----:B--2---:R-:W-:Y:S05]  /*7d50*/  @!P0 NANOSLEEP.SYNCS 0x989680 ;  /* 0x009896800000895d */ /* 0x004fea0003900000 */
[----:B------:R-:W2:Y:S02]  /*7d60*/  @!P0 SYNCS.PHASECHK.TRANS64 P0, [R0+URZ], R3 ;  /* 0x00000003000085a7 */ /* 0x000ea400080010ff */
[----:B--2---:R-:W-:Y:S05]  /*7d70*/  @!P0 BRA `(.L_x_146) ;  /* 0xfffffffc00f08947 */ /* 0x004fea000383ffff */
[----:B------:R-:W-:Y:S05]  /*7d80*/  BRA `(.L_x_147) ;  /* 0xffffffb000e07947 */ /* 0x000fea000383ffff */
.L_x_53:
[----:B------:R-:W-:-:S07]  /*7d90*/  MOV R0, UR4 ;  /* 0x0000000400007c02 */ /* 0x000fce0008000f00 */
.L_x_148:
[----:B-1----:R1:W2:Y:S02]  /*7da0*/  SYNCS.PHASECHK.TRANS64.TRYWAIT P0, [R0+URZ], R3 ;  /* 0x00000003000075a7 */ /* 0x0022a400080011ff */
[----:B--2---:R-:W-:Y:S05]  /*7db0*/  @!P0 NANOSLEEP.SYNCS 0x989680 ;  /* 0x009896800000895d */ /* 0x004fea0003900000 */
[----:B------:R-:W2:Y:S02]  /*7dc0*/  @!P0 SYNCS.PHASECHK.TRANS64 P0, [R0+URZ], R3 ;  /* 0x00000003000085a7 */ /* 0x000ea400080010ff */
[----:B--2---:R-:W-:Y:S05]  /*7dd0*/  @!P0 BRA `(.L_x_148) ;  /* 0xfffffffc00f08947 */ /* 0x004fea000383ffff */
[----:B------:R-:W-:Y:S05]  /*7de0*/  BRA `(.L_x_149) ;  /* 0xffffffb000ec7947 */ /* 0x000fea000383ffff */
.L_x_54:
[----:B------:R-:W-:-:S07]  /*7df0*/  MOV R0, UR4 ;  /* 0x0000000400007c02 */ /* 0x000fce0008000f00 */
.L_x_150:
[----:B-1----:R1:W2:Y:S02]  /*7e00*/  SYNCS.PHASECHK.TRANS64.TRYWAIT P0, [R0+URZ], R3 ;  /* 0x00000003000075a7 */ /* 0x0022a400080011ff */
[----:B--2---:R-:W-:Y:S05]  /*7e10*/  @!P0 NANOSLEEP.SYNCS 0x989680 ;  /* 0x009896800000895d */ /* 0x004fea0003900000 */
[----:B------:R-:W2:Y:S02]  /*7e20*/  @!P0 SYNCS.PHASECHK.TRANS64 P0, [R0+URZ], R3 ;  /* 0x00000003000085a7 */ /* 0x000ea400080010ff */
[----:B--2---:R-:W-:Y:S05]  /*7e30*/  @!P0 BRA `(.L_x_150) ;  /* 0xfffffffc00f08947 */ /* 0x004fea000383ffff */
[----:B------:R-:W-:Y:S05]  /*7e40*/  BRA `(.L_x_151) ;  /* 0xffffffb000f87947 */ /* 0x000fea000383ffff */
.L_x_55:
[----:B------:R-:W-:-:S07]  /*7e50*/  MOV R0, UR4 ;  /* 0x0000000400007c02 */ /* 0x000fce0008000f00 */
.L_x_152:
[----:B-1----:R1:W2:Y:S02]  /*7e60*/  SYNCS.PHASECHK.TRANS64.TRYWAIT P0, [R0+URZ], R3 ;  /* 0x00000003000075a7 */ /* 0x0022a400080011ff */
[----:B--2---:R-:W-:Y:S05]  /*7e70*/  @!P0 NANOSLEEP.SYNCS 0x989680 ;  /* 0x009896800000895d */ /* 0x004fea0003900000 */
[----:B------:R-:W2:Y:S02]  /*7e80*/  @!P0 SYNCS.PHASECHK.TRANS64 P0, [R0+URZ], R3 ;  /* 0x00000003000085a7 */ /* 0x000ea400080010ff */
[----:B--2---:R-:W-:Y:S05]  /*7e90*/  @!P0 BRA `(.L_x_152) ;  /* 0xfffffffc00f08947 */ /* 0x004fea000383ffff */
[----:B------:R-:W-:Y:S05]  /*7ea0*/  BRA `(.L_x_153) ;  /* 0xffffffb400047947 */ /* 0x000fea000383ffff */
.L_x_56:
[----:B------:R-:W-:-:S07]  /*7eb0*/  MOV R0, UR4 ;  /* 0x0000000400007c02 */ /* 0x000fce0008000f00 */
.L_x_154:
[----:B-1----:R1:W2:Y:S02]  /*7ec0*/  SYNCS.PHASECHK.TRANS64.TRYWAIT P0, [R0+URZ], R3 ;  /* 0x00000003000075a7 */ /* 0x0022a400080011ff */
[----:B--2---:R-:W-:Y:S05]  /*7ed0*/  @!P0 NANOSLEEP.SYNCS 0x989680 ;  /* 0x009896800000895d */ /* 0x004fea0003900000 */
[----:B------:R-:W2:Y:S02]  /*7ee0*/  @!P0 SYNCS.PHASECHK.TRANS64 P0, [R0+URZ], R3 ;  /* 0x00000003000085a7 */ /* 0x000ea400080010ff */
[----:B--2---:R-:W-:Y:S05]  /*7ef0*/  @!P0 BRA `(.L_x_154) ;  /* 0xfffffffc00f08947 */ /* 0x004fea000383ffff */
[----:B------:R-:W-:Y:S05]  /*7f00*/  BRA `(.L_x_155) ;  /* 0xffffffb400107947 */ /* 0x000fea000383ffff */
.L_x_57:
[----:B------:R-:W-:-:S07]  /*7f10*/  MOV R0, UR4 ;  /* 0x0000000400007c02 */ /* 0x000fce0008000f00 */
.L_x_156:
[----:B-1----:R1:W2:Y:S02]  /*7f20*/  SYNCS.PHASECHK.TRANS64.TRYWAIT P0, [R0+URZ], R3 ;  /* 0x00000003000075a7 */ /* 0x0022a400080011ff */
[----:B--2---:R-:W-:Y:S05]  /*7f30*/  @!P0 NANOSLEEP.SYNCS 0x989680 ;  /* 0x009896800000895d */ /* 0x004fea0003900000 */
[----:B------:R-:W2:Y:S02]  /*7f40*/  @!P0 SYNCS.PHASECHK.TRANS64 P0, [R0+URZ], R3 ;  /* 0x00000003000085a7 */ /* 0x000ea400080010ff */
[----:B--2---:R-:W-:Y:S05]  /*7f50*/  @!P0 BRA `(.L_x_156) ;  /* 0xfffffffc00f08947 */ /* 0x004fea000383ffff */
[----:B------:R-:W-:Y:S05]  /*7f60*/  BRA `(.L_x_157) ;  /* 0xffffffb4001c7947 */ /* 0x000fea000383ffff */
.L_x_58:
[----:B------:R-:W-:-:S07]  /*7f70*/  MOV R0, UR4 ;  /* 0x0000000400007c02 */ /* 0x000fce0008000f00 */
.L_x_158:
[----:B-1----:R1:W2:Y:S02]  /*7f80*/  SYNCS.PHASECHK.TRANS64.TRYWAIT P0, [R0+URZ], R3 ;  /* 0x00000003000075a7 */ /* 0x0022a400080011ff */
[----:B--2---:R-:W-:Y:S05]  /*7f90*/  @!P0 NANOSLEEP.SYNCS 0x989680 ;  /* 0x009896800000895d */ /* 0x004fea0003900000 */
[----:B------:R-:W2:Y:S02]  /*7fa0*/  @!P0 SYNCS.PHASECHK.TRANS64 P0, [R0+URZ], R3 ;  /* 0x00000003000085a7 */ /* 0x000ea400080010ff */
[----:B--2---:R-:W-:Y:S05]  /*7fb0*/  @!P0 BRA `(.L_x_158) ;  /* 0xfffffffc00f08947 */ /* 0x004fea000383ffff */
[----:B------:R-:W-:Y:S05]  /*7fc0*/  BRA `(.L_x_159) ;  /* 0xffffffb400287947 */ /* 0x000fea000383ffff */
.L_x_59:
[----:B------:R-:W-:-:S07]  /*7fd0*/  MOV R0, UR4 ;  /* 0x0000000400007c02 */ /* 0x000fce0008000f00 */
.L_x_160:
[----:B-1----:R1:W2:Y:S02]  /*7fe0*/  SYNCS.PHASECHK.TRANS64.TRYWAIT P0, [R0+URZ], R3 ;  /* 0x00000003000075a7 */ /* 0x0022a400080011ff */
[----:B--2---:R-:W-:Y:S05]  /*7ff0*/  @!P0 NANOSLEEP.SYNCS 0x989680 ;  /* 0x009896800000895d */ /* 0x004fea0003900000 */
[----:B------:R-:W2:Y:S02]  /*8000*/  @!P0 SYNCS.PHASECHK.TRANS64 P0, [R0+URZ], R3 ;  /* 0x00000003000085a7 */ /* 0x000ea400080010ff */
[----:B--2---:R-:W-:Y:S05]  /*8010*/  @!P0 BRA `(.L_x_160) ;  /* 0xfffffffc00f08947 */ /* 0x004fea000383ffff */
[----:B------:R-:W-:Y:S05]  /*8020*/  BRA `(.L_x_161) ;  /* 0xffffffb400347947 */ /* 0x000fea000383ffff */
.L_x_60:
[----:B------:R-:W-:-:S07]  /*8030*/  MOV R0, UR4 ;  /* 0x0000000400007c02 */ /* 0x000fce0008000f00 */
.L_x_162:
[----:B-1----:R1:W2:Y:S02]  /*8040*/  SYNCS.PHASECHK.TRANS64.TRYWAIT P0, [R0+URZ], R3 ;  /* 0x00000003000075a7 */ /* 0x0022a400080011ff */
[----:B--2---:R-:W-:Y:S05]  /*8050*/  @!P0 NANOSLEEP.SYNCS 0x989680 ;  /* 0x009896800000895d */ /* 0x004fea0003900000 */
[----:B------:R-:W2:Y:S02]  /*8060*/  @!P0 SYNCS.PHASECHK.TRANS64 P0, [R0+URZ], R3 ;  /* 0x00000003000085a7 */ /* 0x000ea400080010ff */
[----:B--2---:R-:W-:Y:S05]  /*8070*/  @!P0 BRA `(.L_x_162) ;  /* 0xfffffffc00f08947 */ /* 0x004fea000383ffff */
[----:B------:R-:W-:Y:S05]  /*8080*/  BRA `(.L_x_163) ;  /* 0xffffffb400407947 */ /* 0x000fea000383ffff */
.L_x_61:
[----:B------:R-:W-:-:S07]  /*8090*/  MOV R0, UR4 ;  /* 0x0000000400007c02 */ /* 0x000fce0008000f00 */
.L_x_164:
[----:B-1----:R1:W2:Y:S02]  /*80a0*/  SYNCS.PHASECHK.TRANS64.TRYWAIT P0, [R0+URZ], R3 ;  /* 0x00000003000075a7 */ /* 0x0022a400080011ff */
[----:B--2---:R-:W-:Y:S05]  /*80b0*/  @!P0 NANOSLEEP.SYNCS 0x989680 ;  /* 0x009896800000895d */ /* 0x004fea0003900000 */
[----:B------:R-:W2:Y:S02]  /*80c0*/  @!P0 SYNCS.PHASECHK.TRANS64 P0, [R0+URZ], R3 ;  /* 0x00000003000085a7 */ /* 0x000ea400080010ff */
[----:B--2---:R-:W-:Y:S05]  /*80d0*/  @!P0 BRA `(.L_x_164) ;  /* 0xfffffffc00f08947 */ /* 0x004fea000383ffff */
[----:B------:R-:W-:Y:S05]  /*80e0*/  BRA `(.L_x_165) ;  /* 0xffffffb4004c7947 */ /* 0x000fea000383ffff */
.L_x_62:
[----:B------:R-:W-:-:S07]  /*80f0*/  MOV R0, UR4 ;  /* 0x0000000400007c02 */ /* 0x000fce0008000f00 */
.L_x_166:
[----:B-1----:R1:W2:Y:S02]  /*8100*/  SYNCS.PHASECHK.TRANS64.TRYWAIT P0, [R0+URZ], R3 ;  /* 0x00000003000075a7 */ /* 0x0022a400080011ff */
[----:B--2---:R-:W-:Y:S05]  /*8110*/  @!P0 NANOSLEEP.SYNCS 0x989680 ;  /* 0x009896800000895d */ /* 0x004fea0003900000 */
[----:B------:R-:W2:Y:S02]  /*8120*/  @!P0 SYNCS.PHASECHK.TRANS64 P0, [R0+URZ], R3 ;  /* 0x00000003000085a7 */ /* 0x000ea400080010ff */
[----:B--2---:R-:W-:Y:S05]  /*8130*/  @!P0 BRA `(.L_x_166) ;  /* 0xfffffffc00f08947 */ /* 0x004fea000383ffff */
[----:B------:R-:W-:Y:S05]  /*8140*/  BRA `(.L_x_167) ;  /* 0xffffffb400587947 */ /* 0x000fea000383ffff */
.L_x_63:
[----:B------:R-:W-:-:S07]  /*8150*/  MOV R0, UR4 ;  /* 0x0000000400007c02 */ /* 0x000fce0008000f00 */
.L_x_168:
[----:B-1----:R1:W2:Y:S02]  /*8160*/  SYNCS.PHASECHK.TRANS64.TRYWAIT P0, [R0+URZ], R3 ;  /* 0x00000003000075a7 */ /* 0x0022a400080011ff */
[----:B--2---:R-:W-:Y:S05]  /*8170*/  @!P0 NANOSLEEP.SYNCS 0x989680 ;  /* 0x009896800000895d */ /* 0x004fea0003900000 */
[----:B------:R-:W2:Y:S02]  /*8180*/  @!P0 SYNCS.PHASECHK.TRANS64 P0, [R0+URZ], R3 ;  /* 0x00000003000085a7 */ /* 0x000ea400080010ff */
[----:B--2---:R-:W-:Y:S05]  /*8190*/  @!P0 BRA `(.L_x_168) ;  /* 0xfffffffc00f08947 */ /* 0x004fea000383ffff */
[----:B------:R-:W-:Y:S05]  /*81a0*/  BRA `(.L_x_169) ;  /* 0xffffffb400647947 */ /* 0x000fea000383ffff */
.L_x_64:
[----:B------:R-:W-:-:S07]  /*81b0*/  MOV R0, UR4 ;  /* 0x0000000400007c02 */ /* 0x000fce0008000f00 */
.L_x_170:
[----:B-1----:R1:W2:Y:S02]  /*81c0*/  SYNCS.PHASECHK.TRANS64.TRYWAIT P0, [R0+URZ], R3 ;  /* 0x00000003000075a7 */ /* 0x0022a400080011ff */
[----:B--2---:R-:W-:Y:S05]  /*81d0*/  @!P0 NANOSLEEP.SYNCS 0x989680 ;  /* 0x009896800000895d */ /* 0x004fea0003900000 */
[----:B------:R-:W2:Y:S02]  /*81e0*/  @!P0 SYNCS.PHASECHK.TRANS64 P0, [R0+URZ], R3 ;  /* 0x00000003000085a7 */ /* 0x000ea400080010ff */
[----:B--2---:R-:W-:Y:S05]  /*81f0*/  @!P0 BRA `(.L_x_170) ;  /* 0xfffffffc00f08947 */ /* 0x004fea000383ffff */
[----:B------:R-:W-:Y:S05]  /*8200*/  BRA `(.L_x_171) ;  /* 0xffffffb400707947 */ /* 0x000fea000383ffff */
.L_x_65:
[----:B------:R-:W-:-:S07]  /*8210*/  MOV R0, UR4 ;  /* 0x0000000400007c02 */ /* 0x000fce0008000f00 */
.L_x_172:
[----:B-1----:R1:W2:Y:S02]  /*8220*/  SYNCS.PHASECHK.TRANS64.TRYWAIT P0, [R0+URZ], R3 ;  /* 0x00000003000075a7 */ /* 0x0022a400080011ff */
[----:B--2---:R-:W-:Y:S05]  /*8230*/  @!P0 NANOSLEEP.SYNCS 0x989680 ;  /* 0x009896800000895d */ /* 0x004fea0003900000 */
[----:B------:R-:W2:Y:S02]  /*8240*/  @!P0 SYNCS.PHASECHK.TRANS64 P0, [R0+URZ], R3 ;  /* 0x00000003000085a7 */ /* 0x000ea400080010ff */
[----:B--2---:R-:W-:Y:S05]  /*8250*/  @!P0 BRA `(.L_x_172) ;  /* 0xfffffffc00f08947 */ /* 0x004fea000383ffff */
[----:B------:R-:W-:Y:S05]  /*8260*/  BRA `(.L_x_173) ;  /* 0xffffffb4007c7947 */ /* 0x000fea000383ffff */
.L_x_66:
[----:B------:R-:W-:-:S07]  /*8270*/  MOV R0, UR4 ;  /* 0x0000000400007c02 */ /* 0x000fce0008000f00 */
.L_x_174:
[----:B-1----:R1:W2:Y:S02]  /*8280*/  SYNCS.PHASECHK.TRANS64.TRYWAIT P0, [R0+URZ], R3 ;  /* 0x00000003000075a7 */ /* 0x0022a400080011ff */
[----:B--2---:R-:W-:Y:S05]  /*8290*/  @!P0 NANOSLEEP.SYNCS 0x989680 ;  /* 0x009896800000895d */ /* 0x004fea0003900000 */
[----:B------:R-:W2:Y:S02]  /*82a0*/  @!P0 SYNCS.PHASECHK.TRANS64 P0, [R0+URZ], R3 ;  /* 0x00000003000085a7 */ /* 0x000ea400080010ff */
[----:B--2---:R-:W-:Y:S05]  /*82b0*/  @!P0 BRA `(.L_x_174) ;  /* 0xfffffffc00f08947 */ /* 0x004fea000383ffff */
[----:B------:R-:W-:Y:S05]  /*82c0*/  BRA `(.L_x_175) ;  /* 0xffffffb400887947 */ /* 0x000fea000383ffff */
.L_x_67:
[----:B------:R-:W-:-:S07]  /*82d0*/  MOV R0, UR4 ;  /* 0x0000000400007c02 */ /* 0x000fce0008000f00 */
.L_x_176:
[----:B-1----:R1:W2:Y:S02]  /*82e0*/  SYNCS.PHASECHK.TRANS64.TRYWAIT P0, [R0+URZ], R3 ;  /* 0x00000003000075a7 */ /* 0x0022a400080011ff */
[----:B--2---:R-:W-:Y:S05]  /*82f0*/  @!P0 NANOSLEEP.SYNCS 0x989680 ;  /* 0x009896800000895d */ /* 0x004fea0003900000 */
[----:B------:R-:W2:Y:S02]  /*8300*/  @!P0 SYNCS.PHASECHK.TRANS64 P0, [R0+URZ], R3 ;  /* 0x00000003000085a7 */ /* 0x000ea400080010ff */
[----:B--2---:R-:W-:Y:S05]  /*8310*/  @!P0 BRA `(.L_x_176) ;  /* 0xfffffffc00f08947 */ /* 0x004fea000383ffff */
[----:B------:R-:W-:Y:S05]  /*8320*/  BRA `(.L_x_177) ;  /* 0xffffffb400947947 */ /* 0x000fea000383ffff */
.L_x_68:
[----:B------:R-:W-:-:S07]  /*8330*/  MOV R0, UR4 ;  /* 0x0000000400007c02 */ /* 0x000fce0008000f00 */
.L_x_178:
[----:B-1----:R1:W2:Y:S02]  /*8340*/  SYNCS.PHASECHK.TRANS64.TRYWAIT P0, [R0+URZ], R3 ;  /* 0x00000003000075a7 */ /* 0x0022a400080011ff */
[----:B--2---:R-:W-:Y:S05]  /*8350*/  @!P0 NANOSLEEP.SYNCS 0x989680 ;  /* 0x009896800000895d */ /* 0x004fea0003900000 */
[----:B------:R-:W2:Y:S02]  /*8360*/  @!P0 SYNCS.PHASECHK.TRANS64 P0, [R0+URZ], R3 ;  /* 0x00000003000085a7 */ /* 0x000ea400080010ff */
[----:B--2---:R-:W-:Y:S05]  /*8370*/  @!P0 BRA `(.L_x_178) ;  /* 0xfffffffc00f08947 */ /* 0x004fea000383ffff */
[----:B------:R-:W-:Y:S05]  /*8380*/  BRA `(.L_x_179) ;  /* 0xffffffb400a07947 */ /* 0x000fea000383ffff */
.L_x_69:
[----:B------:R-:W-:-:S07]  /*8390*/  MOV R0, UR4 ;  /* 0x0000000400007c02 */ /* 0x000fce0008000f00 */
.L_x_180:
[----:B-1----:R1:W2:Y:S02]  /*83a0*/  SYNCS.PHASECHK.TRANS64.TRYWAIT P0, [R0+URZ], R3 ;  /* 0x00000003000075a7 */ /* 0x0022a400080011ff */
[----:B--2---:R-:W-:Y:S05]  /*83b0*/  @!P0 NANOSLEEP.SYNCS 0x989680 ;  /* 0x009896800000895d */ /* 0x004fea0003900000 */
[----:B------:R-:W2:Y:S02]  /*83c0*/  @!P0 SYNCS.PHASECHK.TRANS64 P0, [R0+URZ], R3 ;  /* 0x00000003000085a7 */ /* 0x000ea400080010ff */
[----:B--2---:R-:W-:Y:S05]  /*83d0*/  @!P0 BRA `(.L_x_180) ;  /* 0xfffffffc00f08947 */ /* 0x004fea000383ffff */
[----:B------:R-:W-:Y:S05]  /*83e0*/  BRA `(.L_x_181) ;  /* 0xffffffb400ac7947 */ /* 0x000fea000383ffff */
.L_x_72:
[----:B-1----:R1:W2:Y:S02]  /*83f0*/  SYNCS.PHASECHK.TRANS64.TRYWAIT P0, [R2+URZ+0x230], R4 ;  /* 0x00023004020075a7 */ /* 0x0022a400080011ff */
[----:B--2---:R-:W-:Y:S05]  /*8400*/  @!P0 NANOSLEEP.SYNCS 0x989680 ;  /* 0x009896800000895d */ /* 0x004fea0003900000 */
[----:B------:R-:W2:Y:S02]  /*8410*/  @!P0 SYNCS.PHASECHK.TRANS64 P0, [R2+URZ+0x230], R4 ;  /* 0x00023004020085a7 */ /* 0x000ea400080010ff */
[----:B--2---:R-:W-:Y:S05]  /*8420*/  @!P0 BRA `(.L_x_72) ;  /* 0xfffffffc00f08947 */ /* 0x004fea000383ffff */
[----:B------:R-:W-:Y:S05]  /*8430*/  BRA `(.L_x_182) ;  /* 0xffffffb800087947 */ /* 0x000fea000383ffff */
.L_x_73:
[----:B------:R-:W-:-:S07]  /*8440*/  MOV R2, UR5 ;  /* 0x0000000500027c02 */ /* 0x000fce0008000f00 */
.L_x_183:
[----:B-1----:R1:W2:Y:S02]  /*8450*/  SYNCS.PHASECHK.TRANS64.TRYWAIT P0, [R2+URZ+0x1e0], R5 ;  /* 0x0001e005020075a7 */ /* 0x0022a400080011ff */
[----:B--2---:R-:W-:Y:S05]  /*8460*/  @!P0 NANOSLEEP.SYNCS 0x989680 ;  /* 0x009896800000895d */ /* 0x004fea0003900000 */
[----:B------:R-:W2:Y:S02]  /*8470*/  @!P0 SYNCS.PHASECHK.TRANS64 P0, [R2+URZ+0x1e0], R5 ;  /* 0x0001e005020085a7 */ /* 0x000ea400080010ff */
[----:B--2---:R-:W-:Y:S05]  /*8480*/  @!P0 BRA `(.L_x_183) ;  /* 0xfffffffc00f08947 */ /* 0x004fea000383ffff */
[----:B------:R-:W-:Y:S05]  /*8490*/  BRA `(.L_x_184) ;  /* 0xffffffb800187947 */ /* 0x000fea000383ffff */
.L_x_74:
[----:B-1----:R1:W2:Y:S02]  /*84a0*/  SYNCS.PHASECHK.TRANS64.TRYWAIT P1, [R2+URZ+0x1d0], R4 ;  /* 0x0001d004020075a7 */ /* 0x0022a400080211ff */
[----:B--2---:R-:W-:Y:S05]  /*84b0*/  @!P1 NANOSLEEP.SYNCS 0x989680 ;  /* 0x009896800000995d */ /* 0x004fea0003900000 */
[----:B------:R-:W2:Y:S02]  /*84c0*/  @!P1 SYNCS.PHASECHK.TRANS64 P1, [R2+URZ+0x1d0], R4 ;  /* 0x0001d004020095a7 */ /* 0x000ea400080210ff */
[----:B--2---:R-:W-:Y:S05]  /*84d0*/  @!P1 BRA `(.L_x_74) ;  /* 0xfffffffc00f09947 */ /* 0x004fea000383ffff */
[----:B------:R-:W-:Y:S05]  /*84e0*/  BRA `(.L_x_185) ;  /* 0xffffffb800487947 */ /* 0x000fea000383ffff */
.L_x_77:
[----:B------:R-:W-:-:S07]  /*84f0*/  MOV R0, UR5 ;  /* 0x0000000500007c02 */ /* 0x000fce0008000f00 */
.L_x_186:
[----:B-1----:R1:W2:Y:S02]  /*8500*/  SYNCS.PHASECHK.TRANS64.TRYWAIT P0, [R0+URZ+0x1e0], R2 ;  /* 0x0001e002000075a7 */ /* 0x0022a400080011ff */
[----:B--2---:R-:W-:Y:S05]  /*8510*/  @!P0 NANOSLEEP.SYNCS 0x989680 ;  /* 0x009896800000895d */ /* 0x004fea0003900000 */
[----:B------:R-:W2:Y:S02]  /*8520*/  @!P0 SYNCS.PHASECHK.TRANS64 P0, [R0+URZ+0x1e0], R2 ;  /* 0x0001e002000085a7 */ /* 0x000ea400080010ff */
[----:B--2---:R-:W-:Y:S05]  /*8530*/  @!P0 BRA `(.L_x_186) ;  /* 0xfffffffc00f08947 */ /* 0x004fea000383ffff */
[----:B------:R-:W-:Y:S05]  /*8540*/  BRA `(.L_x_76) ;  /* 0xffffffb8009c7947 */ /* 0x000fea000383ffff */
.L_x_84:
[----:B-1----:R1:W2:Y:S02]  /*8550*/  SYNCS.PHASECHK.TRANS64.TRYWAIT P1, [R0+URZ+0x1d0], R2 ;  /* 0x0001d002000075a7 */ /* 0x0022a400080211ff */
[----:B--2---:R-:W-:Y:S05]  /*8560*/  @!P1 NANOSLEEP.SYNCS 0x989680 ;  /* 0x009896800000995d */ /* 0x004fea0003900000 */
[----:B------:R-:W2:Y:S02]  /*8570*/  @!P1 SYNCS.PHASECHK.TRANS64 P1, [R0+URZ+0x1d0], R2 ;  /* 0x0001d002000095a7 */ /* 0x000ea400080210ff */
[----:B--2---:R-:W-:Y:S05]  /*8580*/  @!P1 BRA `(.L_x_84) ;  /* 0xfffffffc00f09947 */ /* 0x004fea000383ffff */
[----:B------:R-:W-:Y:S05]  /*8590*/  BRA `(.L_x_187) ;  /* 0xffffffc000007947 */ /* 0x000fea000383ffff */
.L_x_85:
[----:B------:R-:W-:-:S07]  /*85a0*/  MOV R2, UR8 ;  /* 0x0000000800027c02 */ /* 0x000fce0008000f00 */
.L_x_188:
[----:B-1----:R1:W2:Y:S02]  /*85b0*/  SYNCS.PHASECHK.TRANS64.TRYWAIT P0, [R2+URZ+0x210], R0 ;  /* 0x00021000020075a7 */ /* 0x0022a400080011ff */
[----:B--2---:R-:W-:Y:S05]  /*85c0*/  @!P0 NANOSLEEP.SYNCS 0x989680 ;  /* 0x009896800000895d */ /* 0x004fea0003900000 */
[----:B------:R-:W2:Y:S02]  /*85d0*/  @!P0 SYNCS.PHASECHK.TRANS64 P0, [R2+URZ+0x210], R0 ;  /* 0x00021000020085a7 */ /* 0x000ea400080010ff */
[----:B--2---:R-:W-:Y:S05]  /*85e0*/  @!P0 BRA `(.L_x_188) ;  /* 0xfffffffc00f08947 */ /* 0x004fea000383ffff */
[----:B------:R-:W-:Y:S05]  /*85f0*/  BRA `(.L_x_189) ;  /* 0xffffffc0004c7947 */ /* 0x000fea000383ffff */
.L_x_88:
[----:B------:R-:W-:Y:S07]  /*8600*/  MOV R0, UR7 ;  /* 0x0000000700007c02 */ /* 0x000fee0008000f00 */
.L_x_190:
[----:B-1----:R1:W2:Y:S02]  /*8610*/  SYNCS.PHASECHK.TRANS64.TRYWAIT P0, [R0+URZ], R2 ;  /* 0x00000002000075a7 */ /* 0x0022a400080011ff */
[----:B--2---:R-:W-:Y:S05]  /*8620*/  @!P0 NANOSLEEP.SYNCS 0x989680 ;  /* 0x009896800000895d */ /* 0x004fea0003900000 */
[----:B------:R-:W2:Y:S02]  /*8630*/  @!P0 SYNCS.PHASECHK.TRANS64 P0, [R0+URZ], R2 ;  /* 0x00000002000085a7 */ /* 0x000ea400080010ff */
[----:B--2---:R-:W-:Y:S05]  /*8640*/  @!P0 BRA `(.L_x_190) ;  /* 0xfffffffc00f08947 */ /* 0x004fea000383ffff */
[----:B------:R-:W-:Y:S05]  /*8650*/  BRA `(.L_x_87) ;  /* 0xffffffc000687947 */ /* 0x000fea000383ffff */
.L_x_91:
[----:B------:R-:W-:-:S07]  /*8660*/  MOV R0, UR5 ;  /* 0x0000000500007c02 */ /* 0x000fce0008000f00 */
.L_x_191:
[----:B--2---:R2:W3:Y:S02]  /*8670*/  SYNCS.PHASECHK.TRANS64.TRYWAIT P0, [R0+URZ], R2 ;  /* 0x00000002000075a7 */ /* 0x0044e400080011ff */
[----:B---3--:R-:W-:Y:S05]  /*8680*/  @!P0 NANOSLEEP.SYNCS 0x989680 ;  /* 0x009896800000895d */ /* 0x008fea0003900000 */
[----:B------:R-:W3:Y:S02]  /*8690*/  @!P0 SYNCS.PHASECHK.TRANS64 P0, [R0+URZ], R2 ;  /* 0x00000002000085a7 */ /* 0x000ee400080010ff */
[----:B---3--:R-:W-:Y:S05]  /*86a0*/  @!P0 BRA `(.L_x_191) ;  /* 0xfffffffc00f08947 */ /* 0x008fea000383ffff */
[----:B------:R-:W-:Y:S05]  /*86b0*/  BRA `(.L_x_192) ;  /* 0xffffffc400207947 */ /* 0x000fea000383ffff */
.L_x_92:
[----:B------:R-:W-:-:S07]  /*86c0*/  MOV R0, UR5 ;  /* 0x0000000500007c02 */ /* 0x000fce0008000f00 */
.L_x_193:
[----:B-1----:R1:W2:Y:S02]  /*86d0*/  SYNCS.PHASECHK.TRANS64.TRYWAIT P0, [R0+URZ], R3 ;  /* 0x00000003000075a7 */ /* 0x0022a400080011ff */
[----:B--2---:R-:W-:Y:S05]  /*86e0*/  @!P0 NANOSLEEP.SYNCS 0x989680 ;  /* 0x009896800000895d */ /* 0x004fea0003900000 */
[----:B------:R-:W2:Y:S02]  /*86f0*/  @!P0 SYNCS.PHASECHK.TRANS64 P0, [R0+URZ], R3 ;  /* 0x00000003000085a7 */ /* 0x000ea400080010ff */
[----:B--2---:R-:W-:Y:S05]  /*8700*/  @!P0 BRA `(.L_x_193) ;  /* 0xfffffffc00f08947 */ /* 0x004fea000383ffff */
[----:B------:R-:W-:Y:S05]  /*8710*/  BRA `(.L_x_194) ;  /* 0xffffffc4002c7947 */ /* 0x000fea000383ffff */
.L_x_93:
[----:B------:R-:W-:-:S07]  /*8720*/  MOV R0, UR5 ;  /* 0x0000000500007c02 */ /* 0x000fce0008000f00 */
.L_x_195:
[----:B-1----:R1:W2:Y:S02]  /*8730*/  SYNCS.PHASECHK.TRANS64.TRYWAIT P0, [R0+URZ], R3 ;  /* 0x00000003000075a7 */ /* 0x0022a400080011ff */
[----:B--2---:R-:W-:Y:S05]  /*8740*/  @!P0 NANOSLEEP.SYNCS 0x989680 ;  /* 0x009896800000895d */ /* 0x004fea0003900000 */
[----:B------:R-:W2:Y:S02]  /*8750*/  @!P0 SYNCS.PHASECHK.TRANS64 P0, [R0+URZ], R3 ;  /* 0x00000003000085a7 */ /* 0x000ea400080010ff */
[----:B--2---:R-:W-:Y:S05]  /*8760*/  @!P0 BRA `(.L_x_195) ;  /* 0xfffffffc00f08947 */ /* 0x004fea000383ffff */
[----:B------:R-:W-:Y:S05]  /*8770*/  BRA `(.L_x_196) ;  /* 0xffffffc400387947 */ /* 0x000fea000383ffff */
.L_x_94:
[----:B-1----:R-:W-:-:S07]  /*8780*/  MOV R0, UR7 ;  /* 0x0000000700007c02 */ /* 0x002fce0008000f00 */
.L_x_197:
[----:B-1----:R1:W2:Y:S02]  /*8790*/  SYNCS.PHASECHK.TRANS64.TRYWAIT P0, [R0+URZ], R2 ;  /* 0x00000002000075a7 */ /* 0x0022a400080011ff */
[----:B--2---:R-:W-:Y:S05]  /*87a0*/  @!P0 NANOSLEEP.SYNCS 0x989680 ;  /* 0x009896800000895d */ /* 0x004fea0003900000 */
[----:B------:R-:W2:Y:S02]  /*87b0*/  @!P0 SYNCS.PHASECHK.TRANS64 P0, [R0+URZ], R2 ;  /* 0x00000002000085a7 */ /* 0x000ea400080010ff */
[----:B--2---:R-:W-:Y:S05]  /*87c0*/  @!P0 BRA `(.L_x_197) ;  /* 0xfffffffc00f08947 */ /* 0x004fea000383ffff */
[----:B------:R-:W-:Y:S05]  /*87d0*/  BRA `(.L_x_198) ;  /* 0xffffffc400447947 */ /* 0x000fea000383ffff */
.L_x_99:
[----:B---3--:R3:W1:Y:S02]  /*87e0*/  SYNCS.PHASECHK.TRANS64.TRYWAIT P0, [R7+URZ+0x1d0], R0 ;  /* 0x0001d000070075a7 */ /* 0x00866400080011ff */
[----:B-1----:R-:W-:Y:S05]  /*87f0*/  @!P0 NANOSLEEP.SYNCS 0x989680 ;  /* 0x009896800000895d */ /* 0x002fea0003900000 */
[----:B------:R-:W1:Y:S02]  /*8800*/  @!P0 SYNCS.PHASECHK.TRANS64 P0, [R7+URZ+0x1d0], R0 ;  /* 0x0001d000070085a7 */ /* 0x000e6400080010ff */
[----:B-1----:R-:W-:Y:S05]  /*8810*/  @!P0 BRA `(.L_x_99) ;  /* 0xfffffffc00f08947 */ /* 0x002fea000383ffff */
[----:B------:R-:W-:Y:S05]  /*8820*/  BRA `(.L_x_199) ;  /* 0xffffffc800547947 */ /* 0x000fea000383ffff */
.L_x_102:
[----:B-1----:R-:W-:Y:S07]  /*8830*/  MOV R0, UR19 ;  /* 0x0000001300007c02 */ /* 0x002fee0008000f00 */
.L_x_200:
[----:B-1----:R1:W2:Y:S02]  /*8840*/  SYNCS.PHASECHK.TRANS64.TRYWAIT P2, [R0+URZ+0x1c8], R7 ;  /* 0x0001c807000075a7 */ /* 0x0022a400080411ff */
[----:B--2---:R-:W-:Y:S05]  /*8850*/  @!P2 NANOSLEEP.SYNCS 0x989680 ;  /* 0x009896800000a95d */ /* 0x004fea0003900000 */
[----:B------:R-:W2:Y:S02]  /*8860*/  @!P2 SYNCS.PHASECHK.TRANS64 P2, [R0+URZ+0x1c8], R7 ;  /* 0x0001c8070000a5a7 */ /* 0x000ea400080410ff */
[----:B--2---:R-:W-:Y:S05]  /*8870*/  @!P2 BRA `(.L_x_200) ;  /* 0xfffffffc00f0a947 */ /* 0x004fea000383ffff */
[----:B------:R-:W-:Y:S05]  /*8880*/  BRA `(.L_x_101) ;  /* 0xffffffcc009c7947 */ /* 0x000fea000383ffff */
.L_x_105:
[----:B-1----:R-:W-:Y:S07]  /*8890*/  MOV R0, UR19 ;  /* 0x0000001300007c02 */ /* 0x002fee0008000f00 */
.L_x_201:
[----:B-1----:R1:W2:Y:S02]  /*88a0*/  SYNCS.PHASECHK.TRANS64.TRYWAIT P0, [R0+URZ+0x1b8], R6 ;  /* 0x0001b806000075a7 */ /* 0x0022a400080011ff */
[----:B--2---:R-:W-:Y:S05]  /*88b0*/  @!P0 NANOSLEEP.SYNCS 0x989680 ;  /* 0x009896800000895d */ /* 0x004fea0003900000 */
[----:B------:R-:W2:Y:S02]  /*88c0*/  @!P0 SYNCS.PHASECHK.TRANS64 P0, [R0+URZ+0x1b8], R6 ;  /* 0x0001b806000085a7 */ /* 0x000ea400080010ff */
[----:B--2---:R-:W-:Y:S05]  /*88d0*/  @!P0 BRA `(.L_x_201) ;  /* 0xfffffffc00f08947 */ /* 0x004fea000383ffff */
[----:B------:R-:W-:Y:S05]  /*88e0*/  BRA `(.L_x_202) ;  /* 0xffffffcc00e87947 */ /* 0x000fea000383ffff */
.L_x_108:
[----:B---3--:R3:W1:Y:S02]  /*88f0*/  SYNCS.PHASECHK.TRANS64.TRYWAIT P0, [R3+URZ+0x1d0], R0 ;  /* 0x0001d000030075a7 */ /* 0x00866400080011ff */
[----:B-1----:R-:W-:Y:S05]  /*8900*/  @!P0 NANOSLEEP.SYNCS 0x989680 ;  /* 0x009896800000895d */ /* 0x002fea0003900000 */
[----:B------:R-:W1:Y:S02]  /*8910*/  @!P0 SYNCS.PHASECHK.TRANS64 P0, [R3+URZ+0x1d0], R0 ;  /* 0x0001d000030085a7 */ /* 0x000e6400080010ff */
[----:B-1----:R-:W-:Y:S05]  /*8920*/  @!P0 BRA `(.L_x_108) ;  /* 0xfffffffc00f08947 */ /* 0x002fea000383ffff */
[----:B------:R-:W-:Y:S05]  /*8930*/  BRA `(.L_x_203) ;  /* 0xffffffd400307947 */ /* 0x000fea000383ffff */
.L_x_119:
[----:B-1----:R-:W-:Y:S04]  /*8940*/  MOV R0, UR57 ;  /* 0x0000003900007c02 */ /* 0x002fe80008000f00 */
[----:B------:R1:W2:Y:S03]  /*8950*/  SYNCS.PHASECHK.TRANS64.TRYWAIT P1, [R0+URZ+0x1b0], R4 ;  /* 0x0001b004000075a7 */ /* 0x0002a600080211ff */
[----:B--2---:R-:W-:Y:S05]  /*8960*/  @!P1 NANOSLEEP.SYNCS 0x989680 ;  /* 0x009896800000995d */ /* 0x004fea0003900000 */
[----:B------:R-:W2:Y:S02]  /*8970*/  @!P1 SYNCS.PHASECHK.TRANS64 P1, [R0+URZ+0x1b0], R4 ;  /* 0x0001b004000095a7 */ /* 0x000ea400080210ff */
[----:B--2---:R-:W-:Y:S05]  /*8980*/  @!P1 BRA `(.L_x_119) ;  /* 0xfffffffc00ec9947 */ /* 0x004fea000383ffff */
[----:B------:R-:W-:Y:S05]  /*8990*/  BRA `(.L_x_118) ;  /* 0xffffffe000547947 */ /* 0x000fea000383ffff */
.L_x_121:
[----:B------:R1:W1:Y:S02]  /*89a0*/  SYNCS.PHASECHK.TRANS64.TRYWAIT P1, [R16+URZ+0x1f0], R3 ;  /* 0x0001f003100075a7 */ /* 0x00026400080211ff */
[----:B-1----:R-:W-:Y:S05]  /*89b0*/  @!P1 NANOSLEEP.SYNCS 0x989680 ;  /* 0x009896800000995d */ /* 0x002fea0003900000 */
[----:B------:R-:W1:Y:S02]  /*89c0*/  @!P1 SYNCS.PHASECHK.TRANS64 P1, [R16+URZ+0x1f0], R3 ;  /* 0x0001f003100095a7 */ /* 0x000e6400080210ff */
[----:B-1----:R-:W-:Y:S05]  /*89d0*/  @!P1 BRA `(.L_x_121) ;  /* 0xfffffffc00f09947 */ /* 0x002fea000383ffff */
[----:B------:R-:W-:Y:S05]  /*89e0*/  BRA `(.L_x_120) ;  /* 0xffffffe000907947 */ /* 0x000fea000383ffff */
        .weak           $__internal_0_$__cuda_sm10x_tcgen05_guardrail_trap_col_being_dealloced_not_returned_by_alloc
        .type           $__internal_0_$__cuda_sm10x_tcgen05_guardrail_trap_col_being_dealloced_not_returned_by_alloc,@function
        .size           $__internal_0_$__cuda_sm10x_tcgen05_guardrail_trap_col_being_dealloced_not_returned_by_alloc,($__internal_1_$__cuda_sm10x_tcgen05_guardrail_trap_phase_invalid_during_alloc - $__internal_0_$__cuda_sm10x_tcgen05_guardrail_trap_col_being_dealloced_not_returned_by_alloc)
$__internal_0_$__cuda_sm10x_tcgen05_guardrail_trap_col_being_dealloced_not_returned_by_alloc:
[----:B------:R-:W-:Y:S05]  /*89f0*/  BPT.TRAP 0x1 ;  /* 0x000000040000795c */ /* 0x000fea0000300000 */
[----:B------:R-:W-:-:S04]  /*8a00*/  HFMA2 R3, -RZ, RZ, 0, 0 ;  /* 0x00000000ff037431 */ /* 0x000fc800000001ff */
[----:B------:R-:W-:Y:S05]  /*8a10*/  RET.REL.NODEC R2 `(_ZN7cutlass13device_kernelINS_4gemm6kernel13GemmUniversalIN4cute5tupleIJiiiiEEENS1_10collective13CollectiveMmaINS1_35MainloopSm100TmaUmmaWarpSpecializedILi27ELi2ELi4ENS5_IJNS4_1CILi4EEESB_NSA_ILi1EEEEEEEENS5_IJNSA_ILi64EEESF_SF_EEEaNS5_IJlSC_lEEEaSH_NS4_8TiledMMAINS4_8MMA_AtomIJNS4_15SM100_MMA_S8_SSIaaiLi64ELi64ELNS4_4UMMA5MajorE0ELSM_0ELNSL_8SaturateE0EEEEEENS4_6LayoutINS5_IJSC_SC_SC_EEENS5_IJNSA_ILi0EEESS_SS_EEEEENS5_IJNS4_10UnderscoreESV_SV_EEEEENS4_23SM90_TMA_LOAD_MULTICASTENS4_14ComposedLayoutINS4_7SwizzleILi2ELi4ELi3EEENS4_18smem_ptr_flag_bitsILi8EEENSQ_INS5_IJNSA_ILi8EEESF_EEENS5_IJSF_SC_EEEEEEEvNS4_8identityESY_S18_vS19_EENS_8epilogue10collective18CollectiveEpilogueINS1B_23Sm100TmaWarpSpecializedILi1ELi1ELi32ELb0ELb0EEEJSG_NS5_IJNSQ_ISF_SC_EES1G_EEEaSH_aSH_NS1B_6fusion15FusionCallbacksIS1F_NS1I_17LinearCombinationIaiaiLNS_15FloatRoundStyleE2EEESG_S1H_JEEENS4_5SM1004TMEM4LOAD26SM100_TMEM_LOAD_16dp32b32xENS4_13SM90_TMA_LOADES18_NS4_39AutoVectorizingCopyWithAssumedAlignmentILi128EEENS4_14SM90_TMA_STOREES18_S1U_S1U_EEEvvEEEEvNT_6ParamsE) ;  /* 0xffffff7402787950 */ /* 0x000fea0003c3ffff */
        .weak           $__internal_1_$__cuda_sm10x_tcgen05_guardrail_trap_phase_invalid_during_alloc
        .type           $__internal_1_$__cuda_sm10x_tcgen05_guardrail_trap_phase_invalid_during_alloc,@function
        .size           $__internal_1_$__cuda_sm10x_tcgen05_guardrail_trap_phase_invalid_during_alloc,($__internal_2_$__cuda_sm10x_tcgen05_guardrail_trap_unallocated_columns_being_dealloced - $__internal_1_$__cuda_sm10x_tcgen05_guardrail_trap_phase_invalid_during_alloc)
$__internal_1_$__cuda_sm10x_tcgen05_guardrail_trap_phase_invalid_during_alloc:
[----:B------:R-:W-:Y:S05]  /*8a20*/  BPT.TRAP 0x1 ;  /* 0x000000040000795c */ /* 0x000fea0000300000 */
[----:B------:R-:W-:-:S04]  /*8a30*/  MOV R5, 0x0 ;  /* 0x0000000000057802 */ /* 0x000fc80000000f00 */
[----:B------:R-:W-:Y:S05]  /*8a40*/  RET.REL.NODEC R4 `(_ZN7cutlass13device_kernelINS_4gemm6kernel13GemmUniversalIN4cute5tupleIJiiiiEEENS1_10collective13CollectiveMmaINS1_35MainloopSm100TmaUmmaWarpSpecializedILi27ELi2ELi4ENS5_IJNS4_1CILi4EEESB_NSA_ILi1EEEEEEEENS5_IJNSA_ILi64EEESF_SF_EEEaNS5_IJlSC_lEEEaSH_NS4_8TiledMMAINS4_8MMA_AtomIJNS4_15SM100_MMA_S8_SSIaaiLi64ELi64ELNS4_4UMMA5MajorE0ELSM_0ELNSL_8SaturateE0EEEEEENS4_6LayoutINS5_IJSC_SC_SC_EEENS5_IJNSA_ILi0EEESS_SS_EEEEENS5_IJNS4_10UnderscoreESV_SV_EEEEENS4_23SM90_TMA_LOAD_MULTICASTENS4_14ComposedLayoutINS4_7SwizzleILi2ELi4ELi3EEENS4_18smem_ptr_flag_bitsILi8EEENSQ_INS5_IJNSA_ILi8EEESF_EEENS5_IJSF_SC_EEEEEEEvNS4_8identityESY_S18_vS19_EENS_8epilogue10collective18CollectiveEpilogueINS1B_23Sm100TmaWarpSpecializedILi1ELi1ELi32ELb0ELb0EEEJSG_NS5_IJNSQ_ISF_SC_EES1G_EEEaSH_aSH_NS1B_6fusion15FusionCallbacksIS1F_NS1I_17LinearCombinationIaiaiLNS_15FloatRoundStyleE2EEESG_S1H_JEEENS4_5SM1004TMEM4LOAD26SM100_TMEM_LOAD_16dp32b32xENS4_13SM90_TMA_LOADES18_NS4_39AutoVectorizingCopyWithAssumedAlignmentILi128EEENS4_14SM90_TMA_STOREES18_S1U_S1U_EEEvvEEEEvNT_6ParamsE) ;  /* 0xffffff74046c7950 */ /* 0x000fea0003c3ffff */
        .weak           $__internal_2_$__cuda_sm10x_tcgen05_guardrail_trap_unallocated_columns_being_dealloced
        .type           $__internal_2_$__cuda_sm10x_tcgen05_guardrail_trap_unallocated_columns_being_dealloced,@function
        .size           $__internal_2_$__cuda_sm10x_tcgen05_guardrail_trap_unallocated_columns_being_dealloced,(.L_x_205 - $__internal_2_$__cuda_sm10x_tcgen05_guardrail_trap_unallocated_columns_being_dealloced)
$__internal_2_$__cuda_sm10x_tcgen05_guardrail_trap_unallocated_columns_being_dealloced:
[----:B------:R-:W-:Y:S05]  /*8a50*/  BPT.TRAP 0x1 ;  /* 0x000000040000795c */ /* 0x000fea0000300000 */
[----:B------:R-:W-:-:S04]  /*8a60*/  HFMA2 R3, -RZ, RZ, 0, 0 ;  /* 0x00000000ff037431 */ /* 0x000fc800000001ff */
[----:B------:R-:W-:Y:S05]  /*8a70*/  RET.REL.NODEC R2 `(_ZN7cutlass13device_kernelINS_4gemm6kernel13GemmUniversalIN4cute5tupleIJiiiiEEENS1_10collective13CollectiveMmaINS1_35MainloopSm100TmaUmmaWarpSpecializedILi27ELi2ELi4ENS5_IJNS4_1CILi4EEESB_NSA_ILi1EEEEEEEENS5_IJNSA_ILi64EEESF_SF_EEEaNS5_IJlSC_lEEEaSH_NS4_8TiledMMAINS4_8MMA_AtomIJNS4_15SM100_MMA_S8_SSIaaiLi64ELi64ELNS4_4UMMA5MajorE0ELSM_0ELNSL_8SaturateE0EEEEEENS4_6LayoutINS5_IJSC_SC_SC_EEENS5_IJNSA_ILi0EEESS_SS_EEEEENS5_IJNS4_10UnderscoreESV_SV_EEEEENS4_23SM90_TMA_LOAD_MULTICASTENS4_14ComposedLayoutINS4_7SwizzleILi2ELi4ELi3EEENS4_18smem_ptr_flag_bitsILi8EEENSQ_INS5_IJNSA_ILi8EEESF_EEENS5_IJSF_SC_EEEEEEEvNS4_8identityESY_S18_vS19_EENS_8epilogue10collective18CollectiveEpilogueINS1B_23Sm100TmaWarpSpecializedILi1ELi1ELi32ELb0ELb0EEEJSG_NS5_IJNSQ_ISF_SC_EES1G_EEEaSH_aSH_NS1B_6fusion15FusionCallbacksIS1F_NS1I_17LinearCombinationIaiaiLNS_15FloatRoundStyleE2EEESG_S1H_JEEENS4_5SM1004TMEM4LOAD26SM100_TMEM_LOAD_16dp32b32xENS4_13SM90_TMA_LOADES18_NS4_39AutoVectorizingCopyWithAssumedAlignmentILi128EEENS4_14SM90_TMA_STOREES18_S1U_S1U_EEEvvEEEEvNT_6ParamsE) ;  /* 0xffffff7402607950 */ /* 0x000fea0003c3ffff */
.L_x_204:
[----:B------:R-:W-:-:S00]  /*8a80*/  BRA `(.L_x_204) ;  /* 0xfffffffc00fc7947 */ /* 0x000fc0000383ffff */
[----:B------:R-:W-:-:S00]  /*8a90*/  NOP ;  /* 0x0000000000007918 */ /* 0x000fc00000000000 */
        /* <DEDUP_REMOVED lines=14> */
.L_x_205:


//--------------------- .nv.global.init           --------------------------
	.section	.nv.global.init,"aw",@progbits
.nv.global.init:
	.type		$str$27,@object
	.size		$str$27,($str$28 - $str$27)
$str$27:
        /*0000*/ 	.byte	0x28, 0x61, 0x64, 0x64, 0x72, 0x65, 0x73, 0x73, 0x20, 0x26, 0x20, 0x6d, 0x61, 0x73, 0x6b, 0x29
        /*0010*/ 	.byte	0x20, 0x3d, 0x3d, 0x20, 0x30, 0x00
	.type		$str$28,@object
	.size		$str$28,($str$26 - $str$28)
$str$28:
        /*0016*/ 	.byte	0x2f, 0x74, 0x6d, 0x70, 0x2f, 0x63, 0x75, 0x74, 0x6c, 0x61, 0x73, 0x73, 0x5f, 0x73, 0x77, 0x65
        /*0026*/ 	.byte	0x65, 0x70, 0x5f, 0x73, 0x72, 0x63, 0x2f, 0x69, 0x6e, 0x63, 0x6c, 0x75, 0x64, 0x65, 0x2f, 0x63
        /*0036*/ 	.byte	0x75, 0x74, 0x65, 0x2f, 0x70, 0x6f, 0x69, 0x6e, 0x74, 0x65, 0x72, 0x5f, 0x66, 0x6c, 0x61, 0x67
        /*0046*/ 	.byte	0x67, 0x65, 0x64, 0x2e, 0x68, 0x70, 0x70, 0x00
	.type		$str$26,@object
	.size		$str$26,($str$25 - $str$26)
$str$26:
        /*004e*/ 	.byte	0x2f, 0x74, 0x6d, 0x70, 0x2f, 0x63, 0x75, 0x74, 0x6c, 0x61, 0x73, 0x73, 0x5f, 0x73, 0x77, 0x65
        /*005e*/ 	.byte	0x65, 0x70, 0x5f, 0x73, 0x72, 0x63, 0x2f, 0x69, 0x6e, 0x63, 0x6c, 0x75, 0x64, 0x65, 0x2f, 0x63
        /*006e*/ 	.byte	0x75, 0x74, 0x65, 0x2f, 0x61, 0x74, 0x6f, 0x6d, 0x2f, 0x63, 0x6f, 0x70, 0x79, 0x5f, 0x74, 0x72
        /*007e*/ 	.byte	0x61, 0x69, 0x74, 0x73, 0x5f, 0x73, 0x6d, 0x31, 0x30, 0x30, 0x2e, 0x68, 0x70, 0x70, 0x00
	.type		$str$25,@object
	.size		$str$25,(__unnamed_1 - $str$25)
$str$25:
        /*008d*/ 	.byte	0x28, 0x28, 0x75, 0x69, 0x6e, 0x74, 0x33, 0x32, 0x5f, 0x74, 0x28, 0x74, 0x68, 0x72, 0x65, 0x61
        /*009d*/ 	.byte	0x64, 0x49, 0x64, 0x78, 0x2e, 0x78, 0x29, 0x20, 0x2f, 0x20, 0x33, 0x32, 0x29, 0x20, 0x25, 0x20
        /*00ad*/ 	.byte	0x34, 0x29, 0x20, 0x3d, 0x3d, 0x20, 0x28, 0x28, 0x28, 0x74, 0x6d, 0x65, 0x6d, 0x5f, 0x61, 0x64
        /*00bd*/ 	.byte	0x64, 0x72, 0x20, 0x3e, 0x3e, 0x20, 0x31, 0x36, 0x29, 0x20, 0x2f, 0x20, 0x33, 0x32, 0x29, 0x20
        /*00cd*/ 	.byte	0x25, 0x20, 0x34, 0x29, 0x00
	.type		__unnamed_1,@object
	.size		__unnamed_1,(__unnamed_2 - __unnamed_1)
__unnamed_1:
        /*00d2*/ 	.byte	0x61, 0x75, 0x74, 0x6f, 0x20, 0x63, 0x75, 0x74, 0x65, 0x3a, 0x3a, 0x61, 0x73, 0x5f, 0x70, 0x6f
        /* <DEDUP_REMOVED lines=24> */
        /*0262*/ 	.byte	0x00
	.type		__unnamed_2,@object
	.size		__unnamed_2,(.L_2 - __unnamed_2)
__unnamed_2:
        /* <DEDUP_REMOVED lines=41> */
.L_2:


//--------------------- .nv.shared._ZN7cutlass13device_kernelINS_4gemm6kernel13GemmUniversalIN4cute5tupleIJiiiiEEENS1_10collective13CollectiveMmaINS1_35MainloopSm100TmaUmmaWarpSpecializedILi27ELi2ELi4ENS5_IJNS4_1CILi4EEESB_NSA_ILi1EEEEEEEENS5_IJNSA_ILi64EEESF_SF_EEEaNS5_IJlSC_lEEEaSH_NS4_8TiledMMAINS4_8MMA_AtomIJNS4_15SM100_MMA_S8_SSIaaiLi64ELi64ELNS4_4UMMA5MajorE0ELSM_0ELNSL_8SaturateE0EEEEEENS4_6LayoutINS5_IJSC_SC_SC_EEENS5_IJNSA_ILi0EEESS_SS_EEEEENS5_IJNS4_10UnderscoreESV_SV_EEEEENS4_23SM90_TMA_LOAD_MULTICASTENS4_14ComposedLayoutINS4_7SwizzleILi2ELi4ELi3EEENS4_18smem_ptr_flag_bitsILi8EEENSQ_INS5_IJNSA_ILi8EEESF_EEENS5_IJSF_SC_EEEEEEEvNS4_8identityESY_S18_vS19_EENS_8epilogue10collective18CollectiveEpilogueINS1B_23Sm100TmaWarpSpecializedILi1ELi1ELi32ELb0ELb0EEEJSG_NS5_IJNSQ_ISF_SC_EES1G_EEEaSH_aSH_NS1B_6fusion15FusionCallbacksIS1F_NS1I_17LinearCombinationIaiaiLNS_15FloatRoundStyleE2EEESG_S1H_JEEENS4_5SM1004TMEM4LOAD26SM100_TMEM_LOAD_16dp32b32xENS4_13SM90_TMA_LOADES18_NS4_39AutoVectorizingCopyWithAssumedAlignmentILi128EEENS4_14SM90_TMA_STOREES18_S1U_S1U_EEEvvEEEEvNT_6ParamsE --------------------------
	.section	.nv.shared._ZN7cutlass13device_kernelINS_4gemm6kernel13GemmUniversalIN4cute5tupleIJiiiiEEENS1_10collective13CollectiveMmaINS1_35MainloopSm100TmaUmmaWarpSpecializedILi27ELi2ELi4ENS5_IJNS4_1CILi4EEESB_NSA_ILi1EEEEEEEENS5_IJNSA_ILi64EEESF_SF_EEEaNS5_IJlSC_lEEEaSH_NS4_8TiledMMAINS4_8MMA_AtomIJNS4_15SM100_MMA_S8_SSIaaiLi64ELi64ELNS4_4UMMA5MajorE0ELSM_0ELNSL_8SaturateE0EEEEEENS4_6LayoutINS5_IJSC_SC_SC_EEENS5_IJNSA_ILi0EEESS_SS_EEEEENS5_IJNS4_10UnderscoreESV_SV_EEEEENS4_23SM90_TMA_LOAD_MULTICASTENS4_14ComposedLayoutINS4_7SwizzleILi2ELi4ELi3EEENS4_18smem_ptr_flag_bitsILi8EEENSQ_INS5_IJNSA_ILi8EEESF_EEENS5_IJSF_SC_EEEEEEEvNS4_8identityESY_S18_vS19_EENS_8epilogue10collective18CollectiveEpilogueINS1B_23Sm100TmaWarpSpecializedILi1ELi1ELi32ELb0ELb0EEEJSG_NS5_IJNSQ_ISF_SC_EES1G_EEEaSH_aSH_NS1B_6fusion15FusionCallbacksIS1F_NS1I_17LinearCombinationIaiaiLNS_15FloatRoundStyleE2EEESG_S1H_JEEENS4_5SM1004TMEM4LOAD26SM100_TMEM_LOAD_16dp32b32xENS4_13SM90_TMA_LOADES18_NS4_39AutoVectorizingCopyWithAssumedAlignmentILi128EEENS4_14SM90_TMA_STOREES18_S1U_S1U_EEEvvEEEEvNT_6ParamsE,"aw",@nobits
	.sectionflags	@""
	.align	16
	.zero		1024


//--------------------- .nv.shared.reserved.0     --------------------------
	.section	.nv.shared.reserved.0,"aw",@nobits
	.weak		__nv_reservedSMEM_offset_0_alias
	.size		__nv_reservedSMEM_offset_0_alias, 0, 64
	.other		__nv_reservedSMEM_offset_0_alias,@"STO_CUDA_RESERVED_SHARED STV_DEFAULT"
__nv_reservedSMEM_offset_0_alias:
	.zero		0
.nv.shared.reserved.0:
	.zero		64
	.weak		__nv_reservedSMEM_tcgen05_partition
	.type		__nv_reservedSMEM_tcgen05_partition,@object
	.size		__nv_reservedSMEM_tcgen05_partition,(.L_0 - __nv_reservedSMEM_tcgen05_partition)
__nv_reservedSMEM_tcgen05_partition:
	.zero		32
.L_0:


//--------------------- .nv.global                --------------------------
	.section	.nv.global,"aw",@nobits
.nv.global:
	.type		_ZN40_INTERNAL_405acdf1_4_k_cu_53a175e6_269314cute1_E,@object
	.size		_ZN40_INTERNAL_405acdf1_4_k_cu_53a175e6_269314cute1_E,(_ZN40_INTERNAL_405acdf1_4_k_cu_53a175e6_269314cuda3std3__45__cpo6cbeginE - _ZN40_INTERNAL_405acdf1_4_k_cu_53a175e6_269314cute1_E)
_ZN40_INTERNAL_405acdf1_4_k_cu_53a175e6_269314cute1_E:
	.zero		1
	.type		_ZN40_INTERNAL_405acdf1_4_k_cu_53a175e6_269314cuda3std3__45__cpo6cbeginE,@object
	.size		_ZN40_INTERNAL_405acdf1_4_k_cu_53a175e6_269314cuda3std3__45__cpo6cbeginE,(_ZN40_INTERNAL_405acdf1_4_k_cu_53a175e6_269314cuda3std3__48in_placeE - _ZN40_INTERNAL_405acdf1_4_k_cu_53a175e6_269314cuda3std3__45__cpo6cbeginE)
_ZN40_INTERNAL_405acdf1_4_k_cu_53a175e6_269314cuda3std3__45__cpo6cbeginE:
	.zero		1
	.type		_ZN40_INTERNAL_405acdf1_4_k_cu_53a175e6_269314cuda3std3__48in_placeE,@object
	.size		_ZN40_INTERNAL_405acdf1_4_k_cu_53a175e6_269314cuda3std3__48in_placeE,(_ZN40_INTERNAL_405acdf1_4_k_cu_53a175e6_269314cuda3std6ranges3__45__cpo9iter_moveE - _ZN40_INTERNAL_405acdf1_4_k_cu_53a175e6_269314cuda3std3__48in_placeE)
_ZN40_INTERNAL_405acdf1_4_k_cu_53a175e6_269314cuda3std3__48in_placeE:
	.zero		1
	.type		_ZN40_INTERNAL_405acdf1_4_k_cu_53a175e6_269314cuda3std6ranges3__45__cpo9iter_moveE,@object
	.size		_ZN40_INTERNAL_405acdf1_4_k_cu_53a175e6_269314cuda3std6ranges3__45__cpo9iter_moveE,(_ZN40_INTERNAL_405acdf1_4_k_cu_53a175e6_269314cuda3std3__45__cpo5beginE - _ZN40_INTERNAL_405acdf1_4_k_cu_53a175e6_269314cuda3std6ranges3__45__cpo9iter_moveE)
_ZN40_INTERNAL_405acdf1_4_k_cu_53a175e6_269314cuda3std6ranges3__45__cpo9iter_moveE:
	.zero		1
	.type		_ZN40_INTERNAL_405acdf1_4_k_cu_53a175e6_269314cuda3std3__45__cpo5beginE,@object
	.size		_ZN40_INTERNAL_405acdf1_4_k_cu_53a175e6_269314cuda3std3__45__cpo5beginE,(_ZN40_INTERNAL_405acdf1_4_k_cu_53a175e6_269314cuda3std3__442_GLOBAL__N__405acdf1_4_k_cu_53a175e6_269316ignoreE - _ZN40_INTERNAL_405acdf1_4_k_cu_53a175e6_269314cuda3std3__45__cpo5beginE)
_ZN40_INTERNAL_405acdf1_4_k_cu_53a175e6_269314cuda3std3__45__cpo5beginE:
	.zero		1
	.type		_ZN40_INTERNAL_405acdf1_4_k_cu_53a175e6_269314cuda3std3__442_GLOBAL__N__405acdf1_4_k_cu_53a175e6_269316ignoreE,@object
	.size		_ZN40_INTERNAL_405acdf1_4_k_cu_53a175e6_269314cuda3std3__442_GLOBAL__N__405acdf1_4_k_cu_53a175e6_269316ignoreE,(_ZN40_INTERNAL_405acdf1_4_k_cu_53a175e6_269314cute7productE - _ZN40_INTERNAL_405acdf1_4_k_cu_53a175e6_269314cuda3std3__442_GLOBAL__N__405acdf1_4_k_cu_53a175e6_269316ignoreE)
_ZN40_INTERNAL_405acdf1_4_k_cu_53a175e6_269314cuda3std3__442_GLOBAL__N__405acdf1_4_k_cu_53a175e6_269316ignoreE:
	.zero		1
	.type		_ZN40_INTERNAL_405acdf1_4_k_cu_53a175e6_269314cute7productE,@object
	.size		_ZN40_INTERNAL_405acdf1_4_k_cu_53a175e6_269314cute7productE,(_ZN40_INTERNAL_405acdf1_4_k_cu_53a175e6_269314cuda3std3__45__cpo3endE - _ZN40_INTERNAL_405acdf1_4_k_cu_53a175e6_269314cute7productE)
_ZN40_INTERNAL_405acdf1_4_k_cu_53a175e6_269314cute7productE:
	.zero		1
	.type		_ZN40_INTERNAL_405acdf1_4_k_cu_53a175e6_269314cuda3std3__45__cpo3endE,@object
	.size		_ZN40_INTERNAL_405acdf1_4_k_cu_53a175e6_269314cuda3std3__45__cpo3endE,(_ZN40_INTERNAL_405acdf1_4_k_cu_53a175e6_269314cuda3std3__419piecewise_constructE - _ZN40_INTERNAL_405acdf1_4_k_cu_53a175e6_269314cuda3std3__45__cpo3endE)
_ZN40_INTERNAL_405acdf1_4_k_cu_53a175e6_269314cuda3std3__45__cpo3endE:
	.zero		1
	.type		_ZN40_INTERNAL_405acdf1_4_k_cu_53a175e6_269314cuda3std3__419piecewise_constructE,@object
	.size		_ZN40_INTERNAL_405acdf1_4_k_cu_53a175e6_269314cuda3std3__419piecewise_constructE,(_ZN40_INTERNAL_405acdf1_4_k_cu_53a175e6_269314cuda3std3__45__cpo4cendE - _ZN40_INTERNAL_405acdf1_4_k_cu_53a175e6_269314cuda3std3__419piecewise_constructE)
_ZN40_INTERNAL_405acdf1_4_k_cu_53a175e6_269314cuda3std3__419piecewise_constructE:
	.zero		1
	.type		_ZN40_INTERNAL_405acdf1_4_k_cu_53a175e6_269314cuda3std3__45__cpo4cendE,@object
	.size		_ZN40_INTERNAL_405acdf1_4_k_cu_53a175e6_269314cuda3std3__45__cpo4cendE,(_ZN40_INTERNAL_405acdf1_4_k_cu_53a175e6_269314cuda3std6ranges3__45__cpo4swapE - _ZN40_INTERNAL_405acdf1_4_k_cu_53a175e6_269314cuda3std3__45__cpo4cendE)
_ZN40_INTERNAL_405acdf1_4_k_cu_53a175e6_269314cuda3std3__45__cpo4cendE:
	.zero		1
	.type		_ZN40_INTERNAL_405acdf1_4_k_cu_53a175e6_269314cuda3std6ranges3__45__cpo4swapE,@object
	.size		_ZN40_INTERNAL_405acdf1_4_k_cu_53a175e6_269314cuda3std6ranges3__45__cpo4swapE,(.L_10 - _ZN40_INTERNAL_405acdf1_4_k_cu_53a175e6_269314cuda3std6ranges3__45__cpo4swapE)
_ZN40_INTERNAL_405acdf1_4_k_cu_53a175e6_269314cuda3std6ranges3__45__cpo4swapE:
	.zero		1
.L_10:


//--------------------- .nv.constant0._ZN7cutlass13device_kernelINS_4gemm6kernel13GemmUniversalIN4cute5tupleIJiiiiEEENS1_10collective13CollectiveMmaINS1_35MainloopSm100TmaUmmaWarpSpecializedILi27ELi2ELi4ENS5_IJNS4_1CILi4EEESB_NSA_ILi1EEEEEEEENS5_IJNSA_ILi64EEESF_SF_EEEaNS5_IJlSC_lEEEaSH_NS4_8TiledMMAINS4_8MMA_AtomIJNS4_15SM100_MMA_S8_SSIaaiLi64ELi64ELNS4_4UMMA5MajorE0ELSM_0ELNSL_8SaturateE0EEEEEENS4_6LayoutINS5_IJSC_SC_SC_EEENS5_IJNSA_ILi0EEESS_SS_EEEEENS5_IJNS4_10UnderscoreESV_SV_EEEEENS4_23SM90_TMA_LOAD_MULTICASTENS4_14ComposedLayoutINS4_7SwizzleILi2ELi4ELi3EEENS4_18smem_ptr_flag_bitsILi8EEENSQ_INS5_IJNSA_ILi8EEESF_EEENS5_IJSF_SC_EEEEEEEvNS4_8identityESY_S18_vS19_EENS_8epilogue10collective18CollectiveEpilogueINS1B_23Sm100TmaWarpSpecializedILi1ELi1ELi32ELb0ELb0EEEJSG_NS5_IJNSQ_ISF_SC_EES1G_EEEaSH_aSH_NS1B_6fusion15FusionCallbacksIS1F_NS1I_17LinearCombinationIaiaiLNS_15FloatRoundStyleE2EEESG_S1H_JEEENS4_5SM1004TMEM4LOAD26SM100_TMEM_LOAD_16dp32b32xENS4_13SM90_TMA_LOADES18_NS4_39AutoVectorizingCopyWithAssumedAlignmentILi128EEENS4_14SM90_TMA_STOREES18_S1U_S1U_EEEvvEEEEvNT_6ParamsE --------------------------
	.section	.nv.constant0._ZN7cutlass13device_kernelINS_4gemm6kernel13GemmUniversalIN4cute5tupleIJiiiiEEENS1_10collective13CollectiveMmaINS1_35MainloopSm100TmaUmmaWarpSpecializedILi27ELi2ELi4ENS5_IJNS4_1CILi4EEESB_NSA_ILi1EEEEEEEENS5_IJNSA_ILi64EEESF_SF_EEEaNS5_IJlSC_lEEEaSH_NS4_8TiledMMAINS4_8MMA_AtomIJNS4_15SM100_MMA_S8_SSIaaiLi64ELi64ELNS4_4UMMA5MajorE0ELSM_0ELNSL_8SaturateE0EEEEEENS4_6LayoutINS5_IJSC_SC_SC_EEENS5_IJNSA_ILi0EEESS_SS_EEEEENS5_IJNS4_10UnderscoreESV_SV_EEEEENS4_23SM90_TMA_LOAD_MULTICASTENS4_14ComposedLayoutINS4_7SwizzleILi2ELi4ELi3EEENS4_18smem_ptr_flag_bitsILi8EEENSQ_INS5_IJNSA_ILi8EEESF_EEENS5_IJSF_SC_EEEEEEEvNS4_8identityESY_S18_vS19_EENS_8epilogue10collective18CollectiveEpilogueINS1B_23Sm100TmaWarpSpecializedILi1ELi1ELi32ELb0ELb0EEEJSG_NS5_IJNSQ_ISF_SC_EES1G_EEEaSH_aSH_NS1B_6fusion15FusionCallbacksIS1F_NS1I_17LinearCombinationIaiaiLNS_15FloatRoundStyleE2EEESG_S1H_JEEENS4_5SM1004TMEM4LOAD26SM100_TMEM_LOAD_16dp32b32xENS4_13SM90_TMA_LOADES18_NS4_39AutoVectorizingCopyWithAssumedAlignmentILi128EEENS4_14SM90_TMA_STOREES18_S1U_S1U_EEEvvEEEEvNT_6ParamsE,"a",@progbits
	.sectionflags	@""
	.align	4
.nv.constant0._ZN7cutlass13device_kernelINS_4gemm6kernel13GemmUniversalIN4cute5tupleIJiiiiEEENS1_10collective13CollectiveMmaINS1_35MainloopSm100TmaUmmaWarpSpecializedILi27ELi2ELi4ENS5_IJNS4_1CILi4EEESB_NSA_ILi1EEEEEEEENS5_IJNSA_ILi64EEESF_SF_EEEaNS5_IJlSC_lEEEaSH_NS4_8TiledMMAINS4_8MMA_AtomIJNS4_15SM100_MMA_S8_SSIaaiLi64ELi64ELNS4_4UMMA5MajorE0ELSM_0ELNSL_8SaturateE0EEEEEENS4_6LayoutINS5_IJSC_SC_SC_EEENS5_IJNSA_ILi0EEESS_SS_EEEEENS5_IJNS4_10UnderscoreESV_SV_EEEEENS4_23SM90_TMA_LOAD_MULTICASTENS4_14ComposedLayoutINS4_7SwizzleILi2ELi4ELi3EEENS4_18smem_ptr_flag_bitsILi8EEENSQ_INS5_IJNSA_ILi8EEESF_EEENS5_IJSF_SC_EEEEEEEvNS4_8identityESY_S18_vS19_EENS_8epilogue10collective18CollectiveEpilogueINS1B_23Sm100TmaWarpSpecializedILi1ELi1ELi32ELb0ELb0EEEJSG_NS5_IJNSQ_ISF_SC_EES1G_EEEaSH_aSH_NS1B_6fusion15FusionCallbacksIS1F_NS1I_17LinearCombinationIaiaiLNS_15FloatRoundStyleE2EEESG_S1H_JEEENS4_5SM1004TMEM4LOAD26SM100_TMEM_LOAD_16dp32b32xENS4_13SM90_TMA_LOADES18_NS4_39AutoVectorizingCopyWithAssumedAlignmentILi128EEENS4_14SM90_TMA_STOREES18_S1U_S1U_EEEvvEEEEvNT_6ParamsE:
	.zero		2944


//--------------------- SYMBOLS --------------------------

	.type		.nv.reservedSmem.offset0,@object
	.size		.nv.reservedSmem.offset0,0x4
	.type		.nv.reservedSmem.cap,@object
	.size		.nv.reservedSmem.cap,0x4
	.type		__assertfail,@function
